def gluon_mma(
    a_ptr,
    b_ptr,
    c_ptr,
    M: gl.constexpr,
    N: gl.constexpr,
    K: gl.constexpr,
    BLK_A: gl.constexpr,
    BLK_B: gl.constexpr,
    SHARED_A: gl.constexpr,
    SHARED_B: gl.constexpr,
    ACC_LAYOUT: gl.constexpr,
    TMEM_LAYOUT: gl.constexpr,
    USE_TCGEN05: gl.constexpr,
    IS_ASYNC: gl.constexpr,
):
    offs_m = gl.arange(0, M, layout=gl.SliceLayout(1, BLK_A))
    offs_ka = gl.arange(0, K, layout=gl.SliceLayout(0, BLK_A))
    offs_kb = gl.arange(0, K, layout=gl.SliceLayout(1, BLK_B))
    offs_n = gl.arange(0, N, layout=gl.SliceLayout(0, BLK_B))
    a = gl.load(a_ptr + offs_m[:, None] * K + offs_ka[None, :])
    b = gl.load(b_ptr + offs_kb[:, None] * N + offs_n[None, :])
    a_smem = gl.allocate_shared_memory(a.dtype, [M, K], SHARED_A, a)
    b_smem = gl.allocate_shared_memory(b.dtype, [K, N], SHARED_B, b)

    if USE_TCGEN05:
        fence_async_shared()
        bar = gl.allocate_shared_memory(gl.int64, [1], mbarrier.MBarrierLayout())
        mbarrier.init(bar, count=1)
        acc_tmem = allocate_tensor_memory(gl.float32, [M, N], TMEM_LAYOUT)
        tcgen05_mma(a_smem, b_smem, acc_tmem, use_acc=False)
        tcgen05_commit(bar)
        mbarrier.wait(bar, phase=0)
        mbarrier.invalidate(bar)
        acc = acc_tmem.load(ACC_LAYOUT)
    else:
        acc = gl.zeros([M, N], dtype=gl.float32, layout=ACC_LAYOUT)
        acc = hopper.warpgroup_mma(a_smem, b_smem, acc, is_async=IS_ASYNC)
        if IS_ASYNC:
            acc = hopper.warpgroup_mma_wait(num_outstanding=0, deps=[acc])

    out_layout: gl.constexpr = gl.BlockedLayout(
        [1, 1], [1, 32], [gl.num_warps(), 1], [1, 0]
    )
    acc = gl.convert_layout(acc, out_layout)
    offs_cm = gl.arange(0, M, layout=gl.SliceLayout(1, out_layout))
    offs_cn = gl.arange(0, N, layout=gl.SliceLayout(0, out_layout))
    gl.store(c_ptr + offs_cm[:, None] * N + offs_cn[None, :], acc)

# config = {"BLOCK_K": 16, "BLOCK_M": 256, "BLOCK_N": 256, "arch": "sm_90", "dtype": "fp16", "is_async": 0, "num_warps": 8}
# arch = sm_90


// ===== COMPILED SASS (sm_90a) =====

	.target	sm_90a

	.elftype	@"ET_EXEC"


//--------------------- .note.nv.tkinfo           --------------------------
	.section	.note.nv.tkinfo,"",@"SHT_NOTE"
	.sectionflags	@"SHF_NOTE_NV_TKINFO"
	.tkinfo
        /*0018*/ 	.word	0x00000002
        /*0030*/ 	.string	""
        /*0030*/ 	.string	"ptxas"
        /*0030*/ 	.string	"Cuda compilation tools, release 13.0, V13.0.88"
        /*0030*/ 	.string	"Build cuda_13.0.r13.0/compiler.36424714_0"
        /*0030*/ 	.string	"-v  -suppress-debug-info  -lineinfo  -arch sm_90a "



//--------------------- .note.nv.cuinfo           --------------------------
	.section	.note.nv.cuinfo,"",@"SHT_NOTE"
	.sectionflags	@"SHF_NOTE_NV_CUINFO"
        /*0018*/ 	.short	0x0002
        /*001a*/ 	.short	0x005a
        /*001c*/ 	.short	0x0082
	.zero		2


//--------------------- .nv.info                  --------------------------
	.section	.nv.info,"",@"SHT_CUDA_INFO"
	.align	4


	//----- nvinfo : EIATTR_REGCOUNT
	.align		4
        /*0000*/ 	.byte	0x04, 0x2f
        /*0002*/ 	.short	(.L_1 - .L_0)
	.align		4
.L_0:
        /*0004*/ 	.word	index@(gluon_mma)
        /*0008*/ 	.word	0x000000ff


	//----- nvinfo : EIATTR_FRAME_SIZE
	.align		4
.L_1:
        /*000c*/ 	.byte	0x04, 0x11
        /*000e*/ 	.short	(.L_3 - .L_2)
	.align		4
.L_2:
        /*0010*/ 	.word	index@(gluon_mma)
        /*0014*/ 	.word	0x00000208


	//----- nvinfo : EIATTR_MIN_STACK_SIZE
	.align		4
.L_3:
        /*0018*/ 	.byte	0x04, 0x12
        /*001a*/ 	.short	(.L_5 - .L_4)
	.align		4
.L_4:
        /*001c*/ 	.word	index@(gluon_mma)
        /*0020*/ 	.word	0x00000208
.L_5:


//--------------------- .nv.compat                --------------------------
	.section	.nv.compat,"",@"SHT_CUDA_COMPAT_INFO"
	.align	4
        /*0000*/ 	.byte	0x02, 0x09, 0x01, 0x00, 0x02, 0x02, 0x04, 0x00, 0x02, 0x05, 0x05, 0x00, 0x03, 0x07, 0x01, 0x01
        /*0010*/ 	.byte	0x02, 0x03, 0x00, 0x00, 0x02, 0x06, 0x01, 0x00, 0x04, 0x0b, 0x08, 0x00, 0x00, 0x00, 0x00, 0x00
        /*0020*/ 	.byte	0x00, 0x00, 0x00, 0x00


//--------------------- .nv.info.gluon_mma        --------------------------
	.section	.nv.info.gluon_mma,"",@"SHT_CUDA_INFO"
	.sectionflags	@""
	.align	4


	//----- nvinfo : EIATTR_CUDA_API_VERSION
	.align		4
        /*0000*/ 	.byte	0x04, 0x37
        /*0002*/ 	.short	(.L_7 - .L_6)
.L_6:
        /*0004*/ 	.word	0x00000082


	//----- nvinfo : EIATTR_KPARAM_INFO
	.align		4
.L_7:
        /*0008*/ 	.byte	0x04, 0x17
        /*000a*/ 	.short	(.L_9 - .L_8)
.L_8:
        /*000c*/ 	.word	0x00000000
        /*0010*/ 	.short	0x0004
        /*0012*/ 	.short	0x0020
        /*0014*/ 	.byte	0x00, 0xf4, 0x21, 0x00


	//----- nvinfo : EIATTR_KPARAM_INFO
	.align		4
.L_9:
        /*0018*/ 	.byte	0x04, 0x17
        /*001a*/ 	.short	(.L_11 - .L_10)
.L_10:
        /*001c*/ 	.word	0x00000000
        /*0020*/ 	.short	0x0003
        /*0022*/ 	.short	0x0018
        /*0024*/ 	.byte	0x00, 0xf4, 0x21, 0x00


	//----- nvinfo : EIATTR_KPARAM_INFO
	.align		4
.L_11:
        /*0028*/ 	.byte	0x04, 0x17
        /*002a*/ 	.short	(.L_13 - .L_12)
.L_12:
        /*002c*/ 	.word	0x00000000
        /*0030*/ 	.short	0x0002
        /*0032*/ 	.short	0x0010
        /*0034*/ 	.byte	0x00, 0xf4, 0x21, 0x00


	//----- nvinfo : EIATTR_KPARAM_INFO
	.align		4
.L_13:
        /*0038*/ 	.byte	0x04, 0x17
        /*003a*/ 	.short	(.L_15 - .L_14)
.L_14:
        /*003c*/ 	.word	0x00000000
        /*0040*/ 	.short	0x0001
        /*0042*/ 	.short	0x0008
        /*0044*/ 	.byte	0x00, 0xf4, 0x21, 0x00


	//----- nvinfo : EIATTR_KPARAM_INFO
	.align		4
.L_15:
        /*0048*/ 	.byte	0x04, 0x17
        /*004a*/ 	.short	(.L_17 - .L_16)
.L_16:
        /*004c*/ 	.word	0x00000000
        /*0050*/ 	.short	0x0000
        /*0052*/ 	.short	0x0000
        /*0054*/ 	.byte	0x00, 0xf4, 0x21, 0x00


	//----- nvinfo : EIATTR_SPARSE_MMA_MASK
	.align		4
.L_17:
        /*0058*/ 	.byte	0x03, 0x50
        /*005a*/ 	.short	0x0000


	//----- nvinfo : EIATTR_MAXREG_COUNT
	.align		4
        /*005c*/ 	.byte	0x03, 0x1b
        /*005e*/ 	.short	0x00ff


	//----- nvinfo : EIATTR_NUM_BARRIERS
	.align		4
        /*0060*/ 	.byte	0x02, 0x4c
        /*0062*/ 	.byte	0x01
	.zero		1


	//----- nvinfo : EIATTR_ANNOTATIONS
	.align		4
        /*0064*/ 	.byte	0x04, 0x55
        /*0066*/ 	.short	(.L_19 - .L_18)


	//   ....[0]....
.L_18:
        /*0068*/ 	.word	0x00000001
        /*006c*/ 	.byte	0x20, 0x0c, 0x00, 0x00, 0x01, 0x00, 0x00, 0x00, 0xe0, 0x14, 0x00, 0x00, 0x01, 0x00, 0x00, 0x00
        /* <DEDUP_REMOVED lines=107> */
        /*072c*/ 	.byte	0x90, 0x4e, 0x00, 0x00


	//----- nvinfo : EIATTR_MERCURY_ISA_VERSION
	.align		4
.L_19:
        /*0730*/ 	.byte	0x03, 0x5f
        /*0732*/ 	.short	0x0101


	//----- nvinfo : EIATTR_EXIT_INSTR_OFFSETS
	.align		4
        /*0734*/ 	.byte	0x04, 0x1c
        /*0736*/ 	.short	(.L_21 - .L_20)


	//   ....[0]....
.L_20:
        /*0738*/ 	.word	0x00005b70


	//----- nvinfo : EIATTR_REQNTID
	.align		4
.L_21:
        /*073c*/ 	.byte	0x04, 0x10
        /*073e*/ 	.short	(.L_23 - .L_22)
.L_22:
        /*0740*/ 	.word	0x00000100
        /*0744*/ 	.word	0x00000001
        /*0748*/ 	.word	0x00000001


	//----- nvinfo : EIATTR_CBANK_PARAM_SIZE
	.align		4
.L_23:
        /*074c*/ 	.byte	0x03, 0x19
        /*074e*/ 	.short	0x0028


	//----- nvinfo : EIATTR_PARAM_CBANK
	.align		4
        /*0750*/ 	.byte	0x04, 0x0a
        /*0752*/ 	.short	(.L_25 - .L_24)
	.align		4
.L_24:
        /*0754*/ 	.word	index@(.nv.constant0.gluon_mma)
        /*0758*/ 	.short	0x0210
        /*075a*/ 	.short	0x0028


	//----- nvinfo : EIATTR_SW_WAR
	.align		4
.L_25:
        /*075c*/ 	.byte	0x04, 0x36
        /*075e*/ 	.short	(.L_27 - .L_26)
.L_26:
        /*0760*/ 	.word	0x00000008
.L_27:


//--------------------- .nv.callgraph             --------------------------
	.section	.nv.callgraph,"",@"SHT_CUDA_CALLGRAPH"
	.align	4
	.sectionentsize	8
	.align		4
        /*0000*/ 	.word	0x00000000
	.align		4
        /*0004*/ 	.word	0xffffffff
	.align		4
        /*0008*/ 	.word	0x00000000
	.align		4
        /*000c*/ 	.word	0xfffffffe
	.align		4
        /*0010*/ 	.word	0x00000000
	.align		4
        /*0014*/ 	.word	0xfffffffd
	.align		4
        /*0018*/ 	.word	0x00000000
	.align		4
        /*001c*/ 	.word	0xfffffffc


//--------------------- .text.gluon_mma           --------------------------
	.section	.text.gluon_mma,"ax",@progbits
	.align	128
        .global         gluon_mma
        .type           gluon_mma,@function
        .size           gluon_mma,(.L_x_1 - gluon_mma)
        .other          gluon_mma,@"STO_CUDA_ENTRY STV_DEFAULT"
gluon_mma:
.text.gluon_mma:
[----:B------:R-:W0:Y:S01]  /*0000*/  LDC R1, c[0x0][0x28] ;  /* 0x00000a00ff017b82 */ /* 0x000e220000000800 */
[----:B------:R-:W1:Y:S01]  /*0010*/  S2R R0, SR_TID.X ;  /* 0x0000000000007919 */ /* 0x000e620000002100 */
[----:B------:R-:W-:Y:S01]  /*0020*/  ULDC.64 UR4, c[0x0][0x210] ;  /* 0x0000840000047ab9 */ /* 0x000fe20000000a00 */
[----:B------:R-:W-:Y:S01]  /*0030*/  ULDC.64 UR12, c[0x0][0x208] ;  /* 0x00008200000c7ab9 */ /* 0x000fe20000000a00 */
[----:B------:R-:W-:Y:S01]  /*0040*/  ULDC.64 UR14, c[0x0][0x218] ;  /* 0x00008600000e7ab9 */ /* 0x000fe20000000a00 */
[----:B0-----:R-:W-:Y:S01]  /*0050*/  VIADD R1, R1, 0xfffffdf8 ;  /* 0xfffffdf801017836 */ /* 0x001fe20000000000 */
[----:B-1----:R-:W-:Y:S02]  /*0060*/  SHF.R.U32.HI R252, RZ, 0x5, R0 ;  /* 0x00000005fffc7819 */ /* 0x002fe40000011600 */
[----:B------:R-:W-:Y:S02]  /*0070*/  LOP3.LUT R2, R0, 0xe0, RZ, 0xc0, !PT ;  /* 0x000000e000027812 */ /* 0x000fe400078ec0ff */
[----:B------:R-:W-:-:S02]  /*0080*/  SGXT.U32 R252, R252, 0x3 ;  /* 0x00000003fcfc781a */ /* 0x000fc40000000000 */
[----:B------:R-:W-:Y:S02]  /*0090*/  R2UR UR8, R2 ;  /* 0x00000000020872ca */ /* 0x000fe400000e0000 */
[C---:B------:R-:W-:Y:S02]  /*00a0*/  LOP3.LUT R14, R252.reuse, 0x8, RZ, 0xfc, !PT ;  /* 0x00000008fc0e7812 */ /* 0x040fe400078efcff */
[C---:B------:R-:W-:Y:S02]  /*00b0*/  LOP3.LUT R6, R252.reuse, 0x10, RZ, 0xfc, !PT ;  /* 0x00000010fc067812 */ /* 0x040fe400078efcff */
[----:B------:R-:W-:Y:S01]  /*00c0*/  LOP3.LUT R12, R252, 0x28, RZ, 0xfc, !PT ;  /* 0x00000028fc0c7812 */ /* 0x000fe200078efcff */
[----:B------:R-:W-:Y:S01]  /*00d0*/  IMAD.SHL.U32 R3, R14, 0x10, RZ ;  /* 0x000000100e037824 */ /* 0x000fe200078e00ff */
[----:B------:R-:W-:Y:S01]  /*00e0*/  LOP3.LUT R10, R252, 0x20, RZ, 0xfc, !PT ;  /* 0x00000020fc0a7812 */ /* 0x000fe200078efcff */
[----:B------:R-:W-:Y:S01]  /*00f0*/  IMAD.SHL.U32 R7, R6, 0x10, RZ ;  /* 0x0000001006077824 */ /* 0x000fe200078e00ff */
[----:B------:R-:W-:-:S02]  /*0100*/  LEA R4, P0, R14, UR4, 0x5 ;  /* 0x000000040e047c11 */ /* 0x000fc4000f8028ff */
[----:B------:R-:W-:Y:S01]  /*0110*/  LOP3.LUT R8, R252, 0x18, RZ, 0xfc, !PT ;  /* 0x00000018fc087812 */ /* 0x000fe200078efcff */
[----:B------:R-:W-:Y:S01]  /*0120*/  IMAD.SHL.U32 R11, R10, 0x10, RZ ;  /* 0x000000100a0b7824 */ /* 0x000fe200078e00ff */
[C---:B------:R-:W-:Y:S02]  /*0130*/  SHF.L.U32 R13, R12.reuse, 0x4, RZ ;  /* 0x000000040c0d7819 */ /* 0x040fe400000006ff */
[----:B------:R-:W-:Y:S01]  /*0140*/  LEA R12, P4, R12, UR4, 0x5 ;  /* 0x000000040c0c7c11 */ /* 0x000fe2000f8828ff */
[----:B------:R-:W-:Y:S01]  /*0150*/  IMAD.SHL.U32 R9, R8, 0x10, RZ ;  /* 0x0000001008097824 */ /* 0x000fe200078e00ff */
[----:B------:R-:W-:Y:S02]  /*0160*/  LEA R6, P1, R6, UR4, 0x5 ;  /* 0x0000000406067c11 */ /* 0x000fe4000f8228ff */
[----:B------:R-:W-:Y:S02]  /*0170*/  LOP3.LUT R2, R0, 0xf, RZ, 0xc0, !PT ;  /* 0x0000000f00027812 */ /* 0x000fe400078ec0ff */
[----:B------:R-:W-:-:S02]  /*0180*/  LEA.HI.X R5, R3, UR5, RZ, 0x1, P0 ;  /* 0x0000000503057c11 */ /* 0x000fc400080f0cff */
[----:B------:R-:W-:Y:S02]  /*0190*/  LEA R10, P3, R10, UR4, 0x5 ;  /* 0x000000040a0a7c11 */ /* 0x000fe4000f8628ff */
[----:B------:R-:W-:Y:S01]  /*01a0*/  LEA.HI.X R13, R13, UR5, RZ, 0x1, P4 ;  /* 0x000000050d0d7c11 */ /* 0x000fe2000a0f0cff */
[----:B------:R-:W-:Y:S01]  /*01b0*/  IMAD.WIDE.U32 R4, R2, 0x2, R4 ;  /* 0x0000000202047825 */ /* 0x000fe200078e0004 */
[----:B------:R-:W-:Y:S02]  /*01c0*/  LEA R8, P2, R8, UR4, 0x5 ;  /* 0x0000000408087c11 */ /* 0x000fe4000f8428ff */
[----:B------:R-:W-:Y:S01]  /*01d0*/  LEA.HI.X R7, R7, UR5, RZ, 0x1, P1 ;  /* 0x0000000507077c11 */ /* 0x000fe200088f0cff */
[----:B------:R-:W-:Y:S01]  /*01e0*/  IMAD.WIDE.U32 R12, R2, 0x2, R12 ;  /* 0x00000002020c7825 */ /* 0x000fe200078e000c */
[----:B------:R-:W-:Y:S01]  /*01f0*/  LOP3.LUT R24, R252, 0x30, RZ, 0xfc, !PT ;  /* 0x00000030fc187812 */ /* 0x000fe200078efcff */
[----:B------:R0:W2:Y:S01]  /*0200*/  LDG.E.U16 R16, desc[UR12][R4.64] ;  /* 0x0000000c04107981 */ /* 0x0000a2000c1e1500 */
[----:B------:R-:W-:Y:S01]  /*0210*/  LEA.HI.X R11, R11, UR5, RZ, 0x1, P3 ;  /* 0x000000050b0b7c11 */ /* 0x000fe200098f0cff */
[----:B------:R-:W-:Y:S01]  /*0220*/  IMAD.WIDE.U32 R6, R2, 0x2, R6 ;  /* 0x0000000202067825 */ /* 0x000fe200078e0006 */
[----:B------:R-:W-:Y:S01]  /*0230*/  LEA.HI.X R9, R9, UR5, RZ, 0x1, P2 ;  /* 0x0000000509097c11 */ /* 0x000fe200090f0cff */
[----:B------:R1:W3:Y:S01]  /*0240*/  LDG.E.U16 R20, desc[UR12][R12.64] ;  /* 0x0000000c0c147981 */ /* 0x0002e2000c1e1500 */
[----:B------:R-:W-:Y:S01]  /*0250*/  LOP3.LUT R15, R252, 0x50, RZ, 0xfc, !PT ;  /* 0x00000050fc0f7812 */ /* 0x000fe200078efcff */
[----:B------:R-:W-:Y:S01]  /*0260*/  IMAD.SHL.U32 R3, R24, 0x10, RZ ;  /* 0x0000001018037824 */ /* 0x000fe200078e00ff */
[----:B------:R-:W-:Y:S01]  /*0270*/  LOP3.LUT R23, R252, 0x38, RZ, 0xfc, !PT ;  /* 0x00000038fc177812 */ /* 0x000fe200078efcff */
[----:B------:R-:W-:Y:S01]  /*0280*/  IMAD.WIDE.U32 R10, R2, 0x2, R10 ;  /* 0x00000002020a7825 */ /* 0x000fe200078e000a */
[----:B------:R-:W-:Y:S01]  /*0290*/  LOP3.LUT R21, R252, 0x48, RZ, 0xfc, !PT ;  /* 0x00000048fc157812 */ /* 0x000fe200078efcff */
[----:B------:R4:W5:Y:S01]  /*02a0*/  LDG.E.U16 R17, desc[UR12][R6.64] ;  /* 0x0000000c06117981 */ /* 0x000962000c1e1500 */
[----:B0-----:R-:W-:Y:S01]  /*02b0*/  LEA R4, P0, R24, UR4, 0x5 ;  /* 0x0000000418047c11 */ /* 0x001fe2000f8028ff */
[----:B------:R-:W-:Y:S01]  /*02c0*/  IMAD.WIDE.U32 R8, R2, 0x2, R8 ;  /* 0x0000000202087825 */ /* 0x000fe200078e0008 */
[----:B------:R-:W-:Y:S01]  /*02d0*/  LOP3.LUT R22, R252, 0x40, RZ, 0xfc, !PT ;  /* 0x00000040fc167812 */ /* 0x000fe200078efcff */
[----:B------:R0:W3:Y:S01]  /*02e0*/  LDG.E.U16 R19, desc[UR12][R10.64] ;  /* 0x0000000c0a137981 */ /* 0x0000e2000c1e1500 */
[C---:B-1----:R-:W-:Y:S01]  /*02f0*/  LEA R12, P4, R15.reuse, UR4, 0x5 ;  /* 0x000000040f0c7c11 */ /* 0x042fe2000f8828ff */
[----:B------:R-:W-:Y:S01]  /*0300*/  IMAD.SHL.U32 R13, R15, 0x10, RZ ;  /* 0x000000100f0d7824 */ /* 0x000fe200078e00ff */
[----:B------:R-:W-:Y:S01]  /*0310*/  LEA.HI.X R5, R3, UR5, RZ, 0x1, P0 ;  /* 0x0000000503057c11 */ /* 0x000fe200080f0cff */
[----:B------:R1:W3:Y:S01]  /*0320*/  LDG.E.U16 R18, desc[UR12][R8.64] ;  /* 0x0000000c08127981 */ /* 0x0002e2000c1e1500 */
[C---:B----4-:R-:W-:Y:S01]  /*0330*/  IMAD.SHL.U32 R7, R23.reuse, 0x10, RZ ;  /* 0x0000001017077824 */ /* 0x050fe200078e00ff */
[----:B------:R-:W-:-:S02]  /*0340*/  LEA R6, P1, R23, UR4, 0x5 ;  /* 0x0000000417067c11 */ /* 0x000fc4000f8228ff */
[----:B------:R-:W-:Y:S01]  /*0350*/  LEA.HI.X R13, R13, UR5, RZ, 0x1, P4 ;  /* 0x000000050d0d7c11 */ /* 0x000fe2000a0f0cff */
[C---:B0-----:R-:W-:Y:S01]  /*0360*/  IMAD.SHL.U32 R11, R21.reuse, 0x10, RZ ;  /* 0x00000010150b7824 */ /* 0x041fe200078e00ff */
[----:B------:R-:W-:Y:S01]  /*0370*/  LEA R10, P3, R21, UR4, 0x5 ;  /* 0x00000004150a7c11 */ /* 0x000fe2000f8628ff */
[----:B------:R-:W-:Y:S01]  /*0380*/  IMAD.WIDE.U32 R4, R2, 0x2, R4 ;  /* 0x0000000202047825 */ /* 0x000fe200078e0004 */
[----:B------:R-:W-:Y:S02]  /*0390*/  LEA.HI.X R7, R7, UR5, RZ, 0x1, P1 ;  /* 0x0000000507077c11 */ /* 0x000fe400088f0cff */
[C---:B-1----:R-:W-:Y:S01]  /*03a0*/  LEA R8, P2, R22.reuse, UR4, 0x5 ;  /* 0x0000000416087c11 */ /* 0x042fe2000f8428ff */
[----:B------:R-:W-:Y:S01]  /*03b0*/  IMAD.SHL.U32 R9, R22, 0x10, RZ ;  /* 0x0000001016097824 */ /* 0x000fe200078e00ff */
[----:B------:R-:W-:Y:S01]  /*03c0*/  LEA.HI.X R11, R11, UR5, RZ, 0x1, P3 ;  /* 0x000000050b0b7c11 */ /* 0x000fe200098f0cff */
[----:B------:R-:W-:Y:S01]  /*03d0*/  IMAD.WIDE.U32 R12, R2, 0x2, R12 ;  /* 0x00000002020c7825 */ /* 0x000fe200078e000c */
[----:B------:R-:W-:Y:S01]  /*03e0*/  LOP3.LUT R29, R252, 0x58, RZ, 0xfc, !PT ;  /* 0x00000058fc1d7812 */ /* 0x000fe200078efcff */
[----:B------:R0:W4:Y:S01]  /*03f0*/  LDG.E.U16 R21, desc[UR12][R4.64] ;  /* 0x0000000c04157981 */ /* 0x000122000c1e1500 */
[----:B------:R-:W-:Y:S01]  /*0400*/  LEA.HI.X R9, R9, UR5, RZ, 0x1, P2 ;  /* 0x0000000509097c11 */ /* 0x000fe200090f0cff */
[----:B------:R-:W-:Y:S01]  /*0410*/  IMAD.WIDE.U32 R6, R2, 0x2, R6 ;  /* 0x0000000202067825 */ /* 0x000fe200078e0006 */
[C---:B------:R-:W-:Y:S01]  /*0420*/  LOP3.LUT R15, R252.reuse, 0x78, RZ, 0xfc, !PT ;  /* 0x00000078fc0f7812 */ /* 0x040fe200078efcff */
[----:B------:R1:W4:Y:S01]  /*0430*/  LDG.E.U16 R25, desc[UR12][R12.64] ;  /* 0x0000000c0c197981 */ /* 0x000322000c1e1500 */
[----:B------:R-:W-:Y:S01]  /*0440*/  LOP3.LUT R28, R252, 0x60, RZ, 0xfc, !PT ;  /* 0x00000060fc1c7812 */ /* 0x000fe200078efcff */
[C---:B------:R-:W-:Y:S01]  /*0450*/  IMAD.WIDE.U32 R10, R2.reuse, 0x2, R10 ;  /* 0x00000002020a7825 */ /* 0x040fe200078e000a */
[C---:B------:R-:W-:Y:S01]  /*0460*/  SHF.L.U32 R3, R29.reuse, 0x4, RZ ;  /* 0x000000041d037819 */ /* 0x040fe200000006ff */
[----:B------:R1:W4:Y:S01]  /*0470*/  LDG.E.U16 R22, desc[UR12][R6.64] ;  /* 0x0000000c06167981 */ /* 0x000322000c1e1500 */
[----:B0-----:R-:W-:Y:S01]  /*0480*/  LEA R4, P0, R29, UR4, 0x5 ;  /* 0x000000041d047c11 */ /* 0x001fe2000f8028ff */
[----:B------:R-:W-:Y:S01]  /*0490*/  IMAD.WIDE.U32 R8, R2, 0x2, R8 ;  /* 0x0000000202087825 */ /* 0x000fe200078e0008 */
[C---:B------:R-:W-:Y:S01]  /*04a0*/  LOP3.LUT R26, R252.reuse, 0x70, RZ, 0xfc, !PT ;  /* 0x00000070fc1a7812 */ /* 0x040fe200078efcff */
[----:B------:R0:W4:Y:S01]  /*04b0*/  LDG.E.U16 R24, desc[UR12][R10.64] ;  /* 0x0000000c0a187981 */ /* 0x000122000c1e1500 */
[----:B------:R-:W-:Y:S01]  /*04c0*/  LOP3.LUT R27, R252, 0x68, RZ, 0xfc, !PT ;  /* 0x00000068fc1b7812 */ /* 0x000fe200078efcff */
[C---:B-1----:R-:W-:Y:S01]  /*04d0*/  IMAD.SHL.U32 R13, R15.reuse, 0x10, RZ ;  /* 0x000000100f0d7824 */ /* 0x042fe200078e00ff */
[----:B------:R-:W-:Y:S01]  /*04e0*/  LEA R12, P4, R15, UR4, 0x5 ;  /* 0x000000040f0c7c11 */ /* 0x000fe2000f8828ff */
[----:B------:R1:W4:Y:S01]  /*04f0*/  LDG.E.U16 R23, desc[UR12][R8.64] ;  /* 0x0000000c08177981 */ /* 0x000322000c1e1500 */
[----:B------:R-:W-:Y:S01]  /*0500*/  IMAD.SHL.U32 R7, R28, 0x10, RZ ;  /* 0x000000101c077824 */ /* 0x000fe200078e00ff */
[----:B------:R-:W-:-:S02]  /*0510*/  LEA.HI.X R5, R3, UR5, RZ, 0x1, P0 ;  /* 0x0000000503057c11 */ /* 0x000fc400080f0cff */
[----:B------:R-:W-:Y:S01]  /*0520*/  LEA R6, P1, R28, UR4, 0x5 ;  /* 0x000000041c067c11 */ /* 0x000fe2000f8228ff */
[C---:B0-----:R-:W-:Y:S01]  /*0530*/  IMAD.SHL.U32 R11, R26.reuse, 0x10, RZ ;  /* 0x000000101a0b7824 */ /* 0x041fe200078e00ff */
[----:B------:R-:W-:Y:S01]  /*0540*/  LEA R10, P3, R26, UR4, 0x5 ;  /* 0x000000041a0a7c11 */ /* 0x000fe2000f8628ff */
[----:B------:R-:W-:Y:S01]  /*0550*/  IMAD.WIDE.U32 R4, R2, 0x2, R4 ;  /* 0x0000000202047825 */ /* 0x000fe200078e0004 */
[----:B------:R-:W-:Y:S02]  /*0560*/  LEA.HI.X R13, R13, UR5, RZ, 0x1, P4 ;  /* 0x000000050d0d7c11 */ /* 0x000fe4000a0f0cff */
[C---:B-1----:R-:W-:Y:S01]  /*0570*/  LEA R8, P2, R27.reuse, UR4, 0x5 ;  /* 0x000000041b087c11 */ /* 0x042fe2000f8428ff */
[----:B------:R-:W-:Y:S01]  /*0580*/  IMAD.SHL.U32 R9, R27, 0x10, RZ ;  /* 0x000000101b097824 */ /* 0x000fe200078e00ff */
[----:B------:R-:W-:Y:S02]  /*0590*/  LEA.HI.X R7, R7, UR5, RZ, 0x1, P1 ;  /* 0x0000000507077c11 */ /* 0x000fe400088f0cff */
[----:B------:R-:W-:Y:S01]  /*05a0*/  LOP3.LUT R34, R252, 0x80, RZ, 0xfc, !PT ;  /* 0x00000080fc227812 */ /* 0x000fe200078efcff */
[C---:B------:R-:W-:Y:S01]  /*05b0*/  IMAD.WIDE.U32 R12, R2.reuse, 0x2, R12 ;  /* 0x00000002020c7825 */ /* 0x040fe200078e000c */
[----:B------:R-:W-:Y:S01]  /*05c0*/  LEA.HI.X R11, R11, UR5, RZ, 0x1, P3 ;  /* 0x000000050b0b7c11 */ /* 0x000fe200098f0cff */
[----:B------:R0:W4:Y:S01]  /*05d0*/  LDG.E.U16 R26, desc[UR12][R4.64] ;  /* 0x0000000c041a7981 */ /* 0x000122000c1e1500 */
[----:B------:R-:W-:Y:S01]  /*05e0*/  LEA.HI.X R9, R9, UR5, RZ, 0x1, P2 ;  /* 0x0000000509097c11 */ /* 0x000fe200090f0cff */
[----:B------:R-:W-:Y:S01]  /*05f0*/  IMAD.WIDE.U32 R6, R2, 0x2, R6 ;  /* 0x0000000202067825 */ /* 0x000fe200078e0006 */
[----:B------:R-:W-:Y:S01]  /*0600*/  LOP3.LUT R15, R252, 0xa0, RZ, 0xfc, !PT ;  /* 0x000000a0fc0f7812 */ /* 0x000fe200078efcff */
[----:B------:R1:W4:Y:S02]  /*0610*/  LDG.E.U16 R30, desc[UR12][R12.64] ;  /* 0x0000000c0c1e7981 */ /* 0x000324000c1e1500 */
[----:B------:R-:W-:Y:S01]  /*0620*/  IMAD.SHL.U32 R3, R34, 0x10, RZ ;  /* 0x0000001022037824 */ /* 0x000fe200078e00ff */
[----:B------:R-:W-:Y:S01]  /*0630*/  LOP3.LUT R33, R252, 0x88, RZ, 0xfc, !PT ;  /* 0x00000088fc217812 */ /* 0x000fe200078efcff */
[----:B------:R-:W-:Y:S01]  /*0640*/  IMAD.WIDE.U32 R10, R2, 0x2, R10 ;  /* 0x00000002020a7825 */ /* 0x000fe200078e000a */
[----:B------:R-:W-:Y:S01]  /*0650*/  LOP3.LUT R31, R252, 0x98, RZ, 0xfc, !PT ;  /* 0x00000098fc1f7812 */ /* 0x000fe200078efcff */
[----:B------:R1:W4:Y:S01]  /*0660*/  LDG.E.U16 R27, desc[UR12][R6.64] ;  /* 0x0000000c061b7981 */ /* 0x000322000c1e1500 */
[----:B0-----:R-:W-:Y:S01]  /*0670*/  LEA R4, P0, R34, UR4, 0x5 ;  /* 0x0000000422047c11 */ /* 0x001fe2000f8028ff */
[----:B------:R-:W-:Y:S01]  /*0680*/  IMAD.WIDE.U32 R8, R2, 0x2, R8 ;  /* 0x0000000202087825 */ /* 0x000fe200078e0008 */
[----:B------:R-:W-:Y:S01]  /*0690*/  LOP3.LUT R32, R252, 0x90, RZ, 0xfc, !PT ;  /* 0x00000090fc207812 */ /* 0x000fe200078efcff */
[----:B------:R0:W4:Y:S01]  /*06a0*/  LDG.E.U16 R29, desc[UR12][R10.64] ;  /* 0x0000000c0a1d7981 */ /* 0x000122000c1e1500 */
[----:B------:R-:W-:Y:S01]  /*06b0*/  LEA.HI.X R5, R3, UR5, RZ, 0x1, P0 ;  /* 0x0000000503057c11 */ /* 0x000fe200080f0cff */
[C---:B-1----:R-:W-:Y:S01]  /*06c0*/  IMAD.SHL.U32 R13, R15.reuse, 0x10, RZ ;  /* 0x000000100f0d7824 */ /* 0x042fe200078e00ff */
[----:B------:R-:W-:Y:S01]  /*06d0*/  LEA R12, P4, R15, UR4, 0x5 ;  /* 0x000000040f0c7c11 */ /* 0x000fe2000f8828ff */
[----:B------:R1:W4:Y:S01]  /*06e0*/  LDG.E.U16 R28, desc[UR12][R8.64] ;  /* 0x0000000c081c7981 */ /* 0x000322000c1e1500 */
[----:B------:R-:W-:-:S02]  /*06f0*/  SHF.L.U32 R7, R33, 0x4, RZ ;  /* 0x0000000421077819 */ /* 0x000fc400000006ff */
[----:B------:R-:W-:Y:S01]  /*0700*/  LEA R6, P1, R33, UR4, 0x5 ;  /* 0x0000000421067c11 */ /* 0x000fe2000f8228ff */
[----:B------:R-:W-:Y:S01]  /*0710*/  IMAD.WIDE.U32 R4, R2, 0x2, R4 ;  /* 0x0000000202047825 */ /* 0x000fe200078e0004 */
[----:B0-----:R-:W-:Y:S02]  /*0720*/  LEA R10, P3, R31, UR4, 0x5 ;  /* 0x000000041f0a7c11 */ /* 0x001fe4000f8628ff */
[----:B------:R-:W-:Y:S01]  /*0730*/  LEA.HI.X R7, R7, UR5, RZ, 0x1, P1 ;  /* 0x0000000507077c11 */ /* 0x000fe200088f0cff */
[----:B------:R-:W-:Y:S01]  /*0740*/  IMAD.SHL.U32 R11, R31, 0x10, RZ ;  /* 0x000000101f0b7824 */ /* 0x000fe200078e00ff */
[----:B------:R-:W-:Y:S01]  /*0750*/  LEA.HI.X R13, R13, UR5, RZ, 0x1, P4 ;  /* 0x000000050d0d7c11 */ /* 0x000fe2000a0f0cff */
[----:B-1----:R-:W-:Y:S01]  /*0760*/  IMAD.SHL.U32 R9, R32, 0x10, RZ ;  /* 0x0000001020097824 */ /* 0x002fe200078e00ff */
[----:B------:R-:W-:Y:S02]  /*0770*/  LOP3.LUT R39, R252, 0xa8, RZ, 0xfc, !PT ;  /* 0x000000a8fc277812 */ /* 0x000fe400078efcff */
[----:B------:R-:W-:Y:S01]  /*0780*/  LEA R8, P2, R32, UR4, 0x5 ;  /* 0x0000000420087c11 */ /* 0x000fe2000f8428ff */
[C---:B------:R-:W-:Y:S01]  /*0790*/  IMAD.WIDE.U32 R6, R2.reuse, 0x2, R6 ;  /* 0x0000000202067825 */ /* 0x040fe200078e0006 */
[----:B------:R-:W-:Y:S01]  /*07a0*/  LEA.HI.X R11, R11, UR5, RZ, 0x1, P3 ;  /* 0x000000050b0b7c11 */ /* 0x000fe200098f0cff */
[----:B------:R0:W4:Y:S01]  /*07b0*/  LDG.E.U16 R31, desc[UR12][R4.64] ;  /* 0x0000000c041f7981 */ /* 0x000122000c1e1500 */
[----:B------:R-:W-:Y:S01]  /*07c0*/  LEA.HI.X R9, R9, UR5, RZ, 0x1, P2 ;  /* 0x0000000509097c11 */ /* 0x000fe200090f0cff */
[----:B------:R-:W-:Y:S01]  /*07d0*/  IMAD.WIDE.U32 R12, R2, 0x2, R12 ;  /* 0x00000002020c7825 */ /* 0x000fe200078e000c */
[C---:B------:R-:W-:Y:S01]  /*07e0*/  LOP3.LUT R38, R252.reuse, 0xb0, RZ, 0xfc, !PT ;  /* 0x000000b0fc267812 */ /* 0x040fe200078efcff */
[----:B------:R1:W4:Y:S01]  /*07f0*/  LDG.E.U16 R32, desc[UR12][R6.64] ;  /* 0x0000000c06207981 */ /* 0x000322000c1e1500 */
[C---:B------:R-:W-:Y:S01]  /*0800*/  LOP3.LUT R15, R252.reuse, 0xc8, RZ, 0xfc, !PT ;  /* 0x000000c8fc0f7812 */ /* 0x040fe200078efcff */
[----:B------:R-:W-:Y:S01]  /*0810*/  IMAD.SHL.U32 R3, R39, 0x10, RZ ;  /* 0x0000001027037824 */ /* 0x000fe200078e00ff */
[----:B------:R-:W-:-:S02]  /*0820*/  LOP3.LUT R36, R252, 0xc0, RZ, 0xfc, !PT ;  /* 0x000000c0fc247812 */ /* 0x000fc400078efcff */
[----:B0-----:R-:W-:Y:S01]  /*0830*/  LEA R4, P0, R39, UR4, 0x5 ;  /* 0x0000000427047c11 */ /* 0x001fe2000f8028ff */
[C---:B------:R-:W-:Y:S01]  /*0840*/  IMAD.WIDE.U32 R10, R2.reuse, 0x2, R10 ;  /* 0x00000002020a7825 */ /* 0x040fe200078e000a */
[----:B------:R0:W4:Y:S02]  /*0850*/  LDG.E.U16 R35, desc[UR12][R12.64] ;  /* 0x0000000c0c237981 */ /* 0x000124000c1e1500 */
[----:B------:R-:W-:Y:S01]  /*0860*/  LEA.HI.X R5, R3, UR5, RZ, 0x1, P0 ;  /* 0x0000000503057c11 */ /* 0x000fe200080f0cff */
[----:B------:R-:W-:Y:S01]  /*0870*/  IMAD.WIDE.U32 R8, R2, 0x2, R8 ;  /* 0x0000000202087825 */ /* 0x000fe200078e0008 */
[----:B------:R-:W-:Y:S01]  /*0880*/  LOP3.LUT R37, R252, 0xb8, RZ, 0xfc, !PT ;  /* 0x000000b8fc257812 */ /* 0x000fe200078efcff */
[----:B------:R0:W4:Y:S01]  /*0890*/  LDG.E.U16 R34, desc[UR12][R10.64] ;  /* 0x0000000c0a227981 */ /* 0x000122000c1e1500 */
[C---:B-1----:R-:W-:Y:S01]  /*08a0*/  LEA R6, P1, R38.reuse, UR4, 0x5 ;  /* 0x0000000426067c11 */ /* 0x042fe2000f8228ff */
[----:B------:R-:W-:Y:S02]  /*08b0*/  IMAD.SHL.U32 R7, R38, 0x10, RZ ;  /* 0x0000001026077824 */ /* 0x000fe400078e00ff */
[C---:B0-----:R-:W-:Y:S01]  /*08c0*/  IMAD.SHL.U32 R13, R15.reuse, 0x10, RZ ;  /* 0x000000100f0d7824 */ /* 0x041fe200078e00ff */
[----:B------:R-:W-:Y:S01]  /*08d0*/  LEA R12, P3, R15, UR4, 0x5 ;  /* 0x000000040f0c7c11 */ /* 0x000fe2000f8628ff */
[----:B------:R-:W-:Y:S01]  /*08e0*/  IMAD.SHL.U32 R3, R36, 0x10, RZ ;  /* 0x0000001024037824 */ /* 0x000fe200078e00ff */
[----:B------:R0:W4:Y:S01]  /*08f0*/  LDG.E.U16 R33, desc[UR12][R8.64] ;  /* 0x0000000c08217981 */ /* 0x000122000c1e1500 */
[----:B------:R-:W-:Y:S01]  /*0900*/  IMAD.WIDE.U32 R4, R2, 0x2, R4 ;  /* 0x0000000202047825 */ /* 0x000fe200078e0004 */
[----:B------:R-:W-:-:S02]  /*0910*/  LEA R10, P2, R36, UR4, 0x5 ;  /* 0x00000004240a7c11 */ /* 0x000fc4000f8428ff */
[----:B------:R-:W-:Y:S02]  /*0920*/  LOP3.LUT R41, R252, 0xd0, RZ, 0xfc, !PT ;  /* 0x000000d0fc297812 */ /* 0x000fe400078efcff */
[----:B------:R-:W-:Y:S01]  /*0930*/  LEA.HI.X R7, R7, UR5, RZ, 0x1, P1 ;  /* 0x0000000507077c11 */ /* 0x000fe200088f0cff */
[----:B------:R1:W4:Y:S01]  /*0940*/  LDG.E.U16 R36, desc[UR12][R4.64] ;  /* 0x0000000c04247981 */ /* 0x000322000c1e1500 */
[----:B------:R-:W-:Y:S02]  /*0950*/  LEA.HI.X R13, R13, UR5, RZ, 0x1, P3 ;  /* 0x000000050d0d7c11 */ /* 0x000fe400098f0cff */
[C---:B0-----:R-:W-:Y:S02]  /*0960*/  SHF.L.U32 R9, R37.reuse, 0x4, RZ ;  /* 0x0000000425097819 */ /* 0x041fe400000006ff */
[----:B------:R-:W-:Y:S02]  /*0970*/  LEA R8, P0, R37, UR4, 0x5 ;  /* 0x0000000425087c11 */ /* 0x000fe4000f8028ff */
[----:B------:R-:W-:Y:S01]  /*0980*/  LEA.HI.X R11, R3, UR5, RZ, 0x1, P2 ;  /* 0x00000005030b7c11 */ /* 0x000fe200090f0cff */
[----:B------:R-:W-:Y:S01]  /*0990*/  IMAD.SHL.U32 R3, R41, 0x10, RZ ;  /* 0x0000001029037824 */ /* 0x000fe200078e00ff */
[----:B------:R-:W-:Y:S01]  /*09a0*/  LEA.HI.X R9, R9, UR5, RZ, 0x1, P0 ;  /* 0x0000000509097c11 */ /* 0x000fe200080f0cff */
[----:B------:R-:W-:Y:S01]  /*09b0*/  IMAD.WIDE.U32 R6, R2, 0x2, R6 ;  /* 0x0000000202067825 */ /* 0x000fe200078e0006 */
[----:B------:R-:W-:-:S02]  /*09c0*/  LOP3.LUT R15, R252, 0xd8, RZ, 0xfc, !PT ;  /* 0x000000d8fc0f7812 */ /* 0x000fc400078efcff */
[----:B-1----:R-:W-:Y:S01]  /*09d0*/  LEA R4, P0, R41, UR4, 0x5 ;  /* 0x0000000429047c11 */ /* 0x002fe2000f8028ff */
[C---:B------:R-:W-:Y:S01]  /*09e0*/  IMAD.WIDE.U32 R12, R2.reuse, 0x2, R12 ;  /* 0x00000002020c7825 */ /* 0x040fe200078e000c */
[----:B------:R0:W4:Y:S02]  /*09f0*/  LDG.E.U16 R37, desc[UR12][R6.64] ;  /* 0x0000000c06257981 */ /* 0x000124000c1e1500 */
[----:B------:R-:W-:Y:S01]  /*0a00*/  LEA.HI.X R5, R3, UR5, RZ, 0x1, P0 ;  /* 0x0000000503057c11 */ /* 0x000fe200080f0cff */
[C---:B------:R-:W-:Y:S01]  /*0a10*/  IMAD.WIDE.U32 R8, R2.reuse, 0x2, R8 ;  /* 0x0000000202087825 */ /* 0x040fe200078e0008 */
[----:B------:R1:W4:Y:S03]  /*0a20*/  LDG.E.U16 R40, desc[UR12][R12.64] ;  /* 0x0000000c0c287981 */ /* 0x000326000c1e1500 */
[C---:B------:R-:W-:Y:S01]  /*0a30*/  IMAD.SHL.U32 R3, R15.reuse, 0x10, RZ ;  /* 0x000000100f037824 */ /* 0x040fe200078e00ff */
[----:B------:R1:W4:Y:S01]  /*0a40*/  LDG.E.U16 R38, desc[UR12][R8.64] ;  /* 0x0000000c08267981 */ /* 0x000322000c1e1500 */
[----:B------:R-:W-:Y:S01]  /*0a50*/  IMAD.WIDE.U32 R10, R2, 0x2, R10 ;  /* 0x00000002020a7825 */ /* 0x000fe200078e000a */
[----:B0-----:R-:W-:-:S02]  /*0a60*/  LEA R6, P0, R15, UR4, 0x5 ;  /* 0x000000040f067c11 */ /* 0x001fc4000f8028ff */
[C---:B-1----:R-:W-:Y:S02]  /*0a70*/  LOP3.LUT R12, R252.reuse, 0xf0, RZ, 0xfc, !PT ;  /* 0x000000f0fc0c7812 */ /* 0x042fe400078efcff */
[----:B------:R0:W4:Y:S01]  /*0a80*/  LDG.E.U16 R39, desc[UR12][R10.64] ;  /* 0x0000000c0a277981 */ /* 0x000122000c1e1500 */
[----:B------:R-:W-:Y:S02]  /*0a90*/  LEA.HI.X R7, R3, UR5, RZ, 0x1, P0 ;  /* 0x0000000503077c11 */ /* 0x000fe400080f0cff */
[----:B------:R-:W-:Y:S01]  /*0aa0*/  LOP3.LUT R8, R252, 0xe0, RZ, 0xfc, !PT ;  /* 0x000000e0fc087812 */ /* 0x000fe200078efcff */
[C---:B------:R-:W-:Y:S01]  /*0ab0*/  IMAD.SHL.U32 R3, R12.reuse, 0x10, RZ ;  /* 0x000000100c037824 */ /* 0x040fe200078e00ff */
[----:B------:R-:W-:Y:S01]  /*0ac0*/  LEA R12, P0, R12, UR4, 0x5 ;  /* 0x000000040c0c7c11 */ /* 0x000fe2000f8028ff */
[----:B------:R-:W-:Y:S01]  /*0ad0*/  IMAD.WIDE.U32 R4, R2, 0x2, R4 ;  /* 0x0000000202047825 */ /* 0x000fe200078e0004 */
[----:B0-----:R-:W-:-:S03]  /*0ae0*/  LOP3.LUT R10, R252, 0xe8, RZ, 0xfc, !PT ;  /* 0x000000e8fc0a7812 */ /* 0x001fc600078efcff */
[----:B------:R-:W-:Y:S01]  /*0af0*/  IMAD.SHL.U32 R9, R8, 0x10, RZ ;  /* 0x0000001008097824 */ /* 0x000fe200078e00ff */
[----:B------:R-:W-:Y:S01]  /*0b00*/  LEA.HI.X R13, R3, UR5, RZ, 0x1, P0 ;  /* 0x00000005030d7c11 */ /* 0x000fe200080f0cff */
[----:B------:R0:W4:Y:S01]  /*0b10*/  LDG.E.U16 R41, desc[UR12][R4.64] ;  /* 0x0000000c04297981 */ /* 0x000122000c1e1500 */
[----:B------:R-:W-:Y:S02]  /*0b20*/  LOP3.LUT R252, R252, 0xf8, RZ, 0xfc, !PT ;  /* 0x000000f8fcfc7812 */ /* 0x000fe400078efcff */
[----:B------:R-:W-:Y:S02]  /*0b30*/  LEA R8, P1, R8, UR4, 0x5 ;  /* 0x0000000408087c11 */ /* 0x000fe4000f8228ff */
[C---:B------:R-:W-:Y:S02]  /*0b40*/  SHF.L.U32 R11, R10.reuse, 0x4, RZ ;  /* 0x000000040a0b7819 */ /* 0x040fe400000006ff */
[----:B------:R-:W-:Y:S01]  /*0b50*/  LEA R10, P2, R10, UR4, 0x5 ;  /* 0x000000040a0a7c11 */ /* 0x000fe2000f8428ff */
[----:B------:R-:W-:Y:S01]  /*0b60*/  IMAD.SHL.U32 R3, R252, 0x10, RZ ;  /* 0x00000010fc037824 */ /* 0x000fe200078e00ff */
[----:B------:R-:W-:Y:S01]  /*0b70*/  LEA.HI.X R9, R9, UR5, RZ, 0x1, P1 ;  /* 0x0000000509097c11 */ /* 0x000fe200088f0cff */
[----:B0-----:R-:W-:Y:S01]  /*0b80*/  IMAD.WIDE.U32 R4, R2, 0x2, R12 ;  /* 0x0000000202047825 */ /* 0x001fe200078e000c */
[----:B------:R-:W-:Y:S01]  /*0b90*/  LEA.HI.X R11, R11, UR5, RZ, 0x1, P2 ;  /* 0x000000050b0b7c11 */ /* 0x000fe200090f0cff */
[----:B------:R-:W-:-:S02]  /*0ba0*/  UIADD3 UR6, UP0, UR8, UR4, URZ ;  /* 0x0000000408067290 */ /* 0x000fc4000ff1e03f */
[----:B------:R-:W-:Y:S01]  /*0bb0*/  LEA R12, P0, R252, UR4, 0x5 ;  /* 0x00000004fc0c7c11 */ /* 0x000fe2000f8028ff */
[----:B------:R-:W-:Y:S01]  /*0bc0*/  USHF.L.U32 UR10, UR8, 0x3, URZ ;  /* 0x00000003080a7899 */ /* 0x000fe2000800063f */
[C---:B------:R-:W-:Y:S01]  /*0bd0*/  IMAD.WIDE.U32 R8, R2.reuse, 0x2, R8 ;  /* 0x0000000202087825 */ /* 0x040fe200078e0008 */
[----:B------:R-:W-:Y:S01]  /*0be0*/  ULEA UR4, UP1, UR8, UR14, 0x4 ;  /* 0x0000000e08047291 */ /* 0x000fe2000f82203f */
[----:B------:R-:W-:Y:S01]  /*0bf0*/  LEA.HI.X R13, R3, UR5, RZ, 0x1, P0 ;  /* 0x00000005030d7c11 */ /* 0x000fe200080f0cff */
[----:B------:R-:W-:Y:S01]  /*0c00*/  UIADD3.X UR7, URZ, UR5, URZ, UP0, !UPT ;  /* 0x000000053f077290 */ /* 0x000fe200087fe43f */
[C---:B------:R-:W-:Y:S01]  /*0c10*/  IMAD.WIDE.U32 R10, R2.reuse, 0x2, R10 ;  /* 0x00000002020a7825 */ /* 0x040fe200078e000a */
[----:B------:R0:W-:Y:S01]  /*0c20*/  STL [R1+0x200], R252 ;  /* 0x000200fc01007387 */ /* 0x0001e20000100800 */
[----:B------:R-:W-:Y:S02]  /*0c30*/  ULEA.HI.X UR5, UR10, UR15, URZ, 0x1, UP1 ;  /* 0x0000000f0a057291 */ /* 0x000fe400088f0c3f */
[----:B------:R-:W-:Y:S01]  /*0c40*/  IMAD.WIDE.U32 R6, R2, 0x2, R6 ;  /* 0x0000000202067825 */ /* 0x000fe200078e0006 */
[----:B------:R1:W4:Y:S01]  /*0c50*/  LDG.E.U16 R43, desc[UR12][R8.64] ;  /* 0x0000000c082b7981 */ /* 0x000322000c1e1500 */
[----:B------:R-:W-:-:S03]  /*0c60*/  LOP3.LUT R57, R0, 0x1f, RZ, 0xc0, !PT ;  /* 0x0000001f00397812 */ /* 0x000fc600078ec0ff */
[----:B------:R1:W4:Y:S01]  /*0c70*/  LDG.E.U16 R44, desc[UR12][R10.64] ;  /* 0x0000000c0a2c7981 */ /* 0x000322000c1e1500 */
[C---:B0-----:R-:W-:Y:S02]  /*0c80*/  SHF.L.U32 R252, R14.reuse, 0x8, RZ ;  /* 0x000000080efc7819 */ /* 0x041fe400000006ff */
[----:B------:R-:W-:Y:S01]  /*0c90*/  LEA R14, P0, R14, UR14, 0x9 ;  /* 0x0000000e0e0e7c11 */ /* 0x000fe2000f8048ff */
[----:B------:R0:W4:Y:S01]  /*0ca0*/  LDG.E.U16 R42, desc[UR12][R6.64] ;  /* 0x0000000c062a7981 */ /* 0x000122000c1e1500 */
[----:B-1----:R-:W-:Y:S02]  /*0cb0*/  IMAD.U32 R8, RZ, RZ, UR6 ;  /* 0x00000006ff087e24 */ /* 0x002fe4000f8e00ff */
[----:B------:R-:W-:Y:S01]  /*0cc0*/  IMAD.U32 R9, RZ, RZ, UR7 ;  /* 0x00000007ff097e24 */ /* 0x000fe2000f8e00ff */
[----:B------:R-:W-:Y:S01]  /*0cd0*/  LEA.HI.X R15, R252, UR15, RZ, 0x1, P0 ;  /* 0x0000000ffc0f7c11 */ /* 0x000fe200080f0cff */
[----:B------:R-:W-:Y:S01]  /*0ce0*/  IMAD.U32 R10, RZ, RZ, UR4 ;  /* 0x00000004ff0a7e24 */ /* 0x000fe2000f8e00ff */
[----:B------:R1:W4:Y:S01]  /*0cf0*/  LDG.E.U16 R45, desc[UR12][R4.64] ;  /* 0x0000000c042d7981 */ /* 0x000322000c1e1500 */
[----:B------:R-:W-:-:S02]  /*0d00*/  IMAD.U32 R11, RZ, RZ, UR5 ;  /* 0x00000005ff0b7e24 */ /* 0x000fc4000f8e00ff */
[----:B0-----:R-:W-:-:S04]  /*0d10*/  IMAD.WIDE.U32 R6, R2, 0x2, R12 ;  /* 0x0000000202067825 */ /* 0x001fc800078e000c */
[----:B-1----:R-:W-:Y:S02]  /*0d20*/  IMAD.WIDE.U32 R4, R2, 0x2, R8 ;  /* 0x0000000202047825 */ /* 0x002fe400078e0008 */
[----:B------:R-:W4:Y:S02]  /*0d30*/  LDG.E.U16 R6, desc[UR12][R6.64] ;  /* 0x0000000c06067981 */ /* 0x000f24000c1e1500 */
[C---:B------:R-:W-:Y:S02]  /*0d40*/  IMAD.WIDE.U32 R8, R57.reuse, 0x2, R10 ;  /* 0x0000000239087825 */ /* 0x040fe400078e000a */
[----:B------:R-:W4:Y:S02]  /*0d50*/  LDG.E.U16 R4, desc[UR12][R4.64] ;  /* 0x0000000c04047981 */ /* 0x000f24000c1e1500 */
[----:B------:R-:W-:Y:S02]  /*0d60*/  IMAD.WIDE.U32 R10, R57, 0x2, R14 ;  /* 0x00000002390a7825 */ /* 0x000fe400078e000e */
[----:B------:R-:W4:Y:S04]  /*0d70*/  LDG.E.U16 R3, desc[UR12][R8.64] ;  /* 0x0000000c08037981 */ /* 0x000f28000c1e1500 */
        /* <DEDUP_REMOVED lines=10> */
[----:B------:R0:W4:Y:S04]  /*0e20*/  LDG.E.U16 R46, desc[UR12][R8.64+0x1c0] ;  /* 0x0001c00c082e7981 */ /* 0x000128000c1e1500 */
[----:B------:R-:W4:Y:S04]  /*0e30*/  LDG.E.U16 R48, desc[UR12][R10.64+0x40] ;  /* 0x0000400c0a307981 */ /* 0x000f28000c1e1500 */
[----:B------:R-:W4:Y:S04]  /*0e40*/  LDG.E.U16 R50, desc[UR12][R10.64+0xc0] ;  /* 0x0000c00c0a327981 */ /* 0x000f28000c1e1500 */
[----:B------:R-:W4:Y:S04]  /*0e50*/  LDG.E.U16 R52, desc[UR12][R10.64+0x140] ;  /* 0x0001400c0a347981 */ /* 0x000f28000c1e1500 */
[----:B------:R-:W4:Y:S01]  /*0e60*/  LDG.E.U16 R54, desc[UR12][R10.64+0x1c0] ;  /* 0x0001c00c0a367981 */ /* 0x000f22000c1e1500 */
[----:B------:R-:W1:Y:S01]  /*0e70*/  S2UR UR9, SR_CgaCtaId ;  /* 0x00000000000979c3 */ /* 0x000e620000008800 */
[----:B------:R-:W-:-:S02]  /*0e80*/  LOP3.LUT R55, R0, 0x60, RZ, 0xc0, !PT ;  /* 0x0000006000377812 */ /* 0x000fc400078ec0ff */
[----:B------:R-:W-:-:S03]  /*0e90*/  SHF.R.S32.HI R56, RZ, 0x7, R0 ;  /* 0x00000007ff387819 */ /* 0x000fc60000011400 */
[----:B------:R-:W-:Y:S01]  /*0ea0*/  IMAD R55, R2, 0x2, R55 ;  /* 0x0000000202377824 */ /* 0x000fe200078e0237 */
[----:B------:R-:W-:Y:S01]  /*0eb0*/  SGXT R2, R56, 0x1 ;  /* 0x000000013802781a */ /* 0x000fe20000000200 */
[----:B------:R-:W-:-:S03]  /*0ec0*/  UMOV UR4, 0x400 ;  /* 0x0000040000047882 */ /* 0x000fc60000000000 */
[----:B------:R-:W-:Y:S02]  /*0ed0*/  LOP3.LUT R55, R55, 0x90, R2, 0x78, !PT ;  /* 0x0000009037377812 */ /* 0x000fe400078e7802 */
[----:B------:R-:W-:Y:S01]  /*0ee0*/  SHF.R.U32.HI R2, RZ, 0x5, R0 ;  /* 0x00000005ff027819 */ /* 0x000fe20000011600 */
[----:B------:R-:W-:Y:S02]  /*0ef0*/  USHF.R.U32.HI UR5, URZ, 0x1, UR8 ;  /* 0x000000013f057899 */ /* 0x000fe40008011608 */
[----:B-1----:R-:W-:Y:S01]  /*0f00*/  ULEA UR9, UR9, UR4, 0x18 ;  /* 0x0000000409097291 */ /* 0x002fe2000f8ec03f */
[----:B------:R-:W-:Y:S01]  /*0f10*/  R2UR UR4, R2 ;  /* 0x00000000020472ca */ /* 0x000fe200000e0000 */
[----:B------:R-:W-:-:S04]  /*0f20*/  IMAD.U32 R2, RZ, RZ, UR8 ;  /* 0x00000008ff027e24 */ /* 0x000fc8000f8e00ff */
[----:B------:R-:W-:-:S04]  /*0f30*/  IMAD R2, R2, 0x2, R57 ;  /* 0x0000000202027824 */ /* 0x000fc800078e0239 */
[----:B------:R-:W-:-:S05]  /*0f40*/  IMAD.SHL.U32 R2, R2, 0x2, RZ ;  /* 0x0000000202027824 */ /* 0x000fca00078e00ff */
[----:B------:R-:W-:Y:S01]  /*0f50*/  LOP3.LUT R2, R2, UR5, RZ, 0x3c, !PT ;  /* 0x0000000502027c12 */ /* 0x000fe2000f8e3cff */
[----:B--2---:R-:W-:Y:S03]  /*0f60*/  STS.U16 [R55+UR9+0x100], R16 ;  /* 0x0001001037007988 */ /* 0x004fe60008000409 */
[----:B0-----:R-:W-:Y:S01]  /*0f70*/  LOP3.LUT R9, R2, 0x40, RZ, 0x3c, !PT ;  /* 0x0000004002097812 */ /* 0x001fe200078e3cff */
[----:B-----5:R-:W-:Y:S04]  /*0f80*/  STS.U16 [R55+UR9+0x200], R17 ;  /* 0x0002001137007988 */ /* 0x020fe80008000409 */
[----:B---3--:R-:W-:Y:S04]  /*0f90*/  STS.U16 [R55+UR9+0x300], R18 ;  /* 0x0003001237007988 */ /* 0x008fe80008000409 */
[----:B------:R-:W-:Y:S04]  /*0fa0*/  STS.U16 [R55+UR9+0x400], R19 ;  /* 0x0004001337007988 */ /* 0x000fe80008000409 */
[----:B------:R-:W-:Y:S04]  /*0fb0*/  STS.U16 [R55+UR9+0x500], R20 ;  /* 0x0005001437007988 */ /* 0x000fe80008000409 */
[----:B----4-:R-:W-:Y:S04]  /*0fc0*/  STS.U16 [R55+UR9+0x600], R21 ;  /* 0x0006001537007988 */ /* 0x010fe80008000409 */
[----:B------:R-:W-:Y:S04]  /*0fd0*/  STS.U16 [R55+UR9+0x700], R22 ;  /* 0x0007001637007988 */ /* 0x000fe80008000409 */
        /* <DEDUP_REMOVED lines=13> */
[----:B------:R-:W-:Y:S01]  /*10b0*/  STS.U16 [R55+UR9+0x1500], R36 ;  /* 0x0015002437007988 */ /* 0x000fe20008000409 */
[----:B------:R-:W-:-:S02]  /*10c0*/  UIADD3 UR5, UR9, 0x2000, URZ ;  /* 0x0000200009057890 */ /* 0x000fc4000fffe03f */
[----:B------:R-:W-:Y:S01]  /*10d0*/  USHF.L.U32 UR4, UR4, 0x5, URZ ;  /* 0x0000000504047899 */ /* 0x000fe2000800063f */
[----:B------:R-:W-:Y:S04]  /*10e0*/  STS.U16 [R55+UR9+0x1600], R37 ;  /* 0x0016002537007988 */ /* 0x000fe80008000409 */
[----:B------:R-:W-:Y:S04]  /*10f0*/  STS.U16 [R55+UR9+0x1900], R40 ;  /* 0x0019002837007988 */ /* 0x000fe80008000409 */
[----:B------:R-:W-:Y:S04]  /*1100*/  STS.U16 [R55+UR9+0x1700], R38 ;  /* 0x0017002637007988 */ /* 0x000fe80008000409 */
[----:B------:R-:W-:Y:S04]  /*1110*/  STS.U16 [R55+UR9+0x1800], R39 ;  /* 0x0018002737007988 */ /* 0x000fe80008000409 */
[----:B------:R-:W-:Y:S01]  /*1120*/  STS.U16 [R55+UR9+0x1a00], R41 ;  /* 0x001a002937007988 */ /* 0x000fe20008000409 */
[----:B------:R-:W-:-:S02]  /*1130*/  USHF.R.U32.HI UR5, URZ, 0x4, UR5 ;  /* 0x000000043f057899 */ /* 0x000fc40008011605 */
[----:B------:R-:W-:Y:S01]  /*1140*/  ULOP3.LUT UR4, UR4, 0x80, URZ, 0xc0, !UPT ;  /* 0x0000008004047892 */ /* 0x000fe2000f8ec03f */
[----:B------:R-:W-:Y:S04]  /*1150*/  STS.U16 [R55+UR9+0x1c00], R43 ;  /* 0x001c002b37007988 */ /* 0x000fe80008000409 */
[----:B------:R-:W-:Y:S04]  /*1160*/  STS.U16 [R55+UR9+0x1d00], R44 ;  /* 0x001d002c37007988 */ /* 0x000fe80008000409 */
[----:B------:R-:W-:Y:S04]  /*1170*/  STS.U16 [R55+UR9+0x1b00], R42 ;  /* 0x001b002a37007988 */ /* 0x000fe80008000409 */
[----:B------:R-:W-:Y:S04]  /*1180*/  STS.U16 [R55+UR9+0x1e00], R45 ;  /* 0x001e002d37007988 */ /* 0x000fe80008000409 */
[----:B------:R-:W-:Y:S04]  /*1190*/  STS.U16 [R55+UR9+0x1f00], R6 ;  /* 0x001f000637007988 */ /* 0x000fe80008000409 */
[----:B------:R-:W-:Y:S04]  /*11a0*/  STS.U16 [R55+UR9], R4 ;  /* 0x0000000437007988 */ /* 0x000fe80008000409 */
        /* <DEDUP_REMOVED lines=9> */
[----:B------:R0:W-:Y:S04]  /*1240*/  STS.U16 [R9+UR9+0x2800], R5 ;  /* 0x0028000509007988 */ /* 0x0001e80008000409 */
[----:B------:R-:W-:Y:S04]  /*1250*/  STS.U16 [R9+UR9+0x3000], R14 ;  /* 0x0030000e09007988 */ /* 0x000fe80008000409 */
[----:B------:R-:W-:Y:S04]  /*1260*/  STS.U16 [R9+UR9+0x3800], R46 ;  /* 0x0038002e09007988 */ /* 0x000fe80008000409 */
[----:B------:R-:W-:Y:S04]  /*1270*/  STS.U16 [R9+UR9+0x2400], R48 ;  /* 0x0024003009007988 */ /* 0x000fe80008000409 */
[----:B------:R-:W-:Y:S04]  /*1280*/  STS.U16 [R9+UR9+0x2c00], R50 ;  /* 0x002c003209007988 */ /* 0x000fe80008000409 */
[----:B------:R-:W-:Y:S04]  /*1290*/  STS.U16 [R9+UR9+0x3400], R52 ;  /* 0x0034003409007988 */ /* 0x000fe80008000409 */
[----:B------:R1:W-:Y:S01]  /*12a0*/  STS.U16 [R9+UR9+0x3c00], R54 ;  /* 0x003c003609007988 */ /* 0x0003e20008000409 */
[----:B------:R-:W-:Y:S01]  /*12b0*/  BAR.SYNC.DEFER_BLOCKING 0x0 ;  /* 0x0000000000007b1d */ /* 0x000fe20000010000 */
[----:B------:R-:W-:-:S02]  /*12c0*/  USGXT.U32 UR5, UR5, 0xe ;  /* 0x0000000e0505789a */ /* 0x000fc40008000000 */
[----:B------:R-:W-:Y:S02]  /*12d0*/  ULEA.HI UR4, UR9, UR4, URZ, 0x1c ;  /* 0x0000000409047291 */ /* 0x000fe4000f8fe03f */
[----:B------:R-:W-:Y:S02]  /*12e0*/  ULOP3.LUT UR6, UR5, 0x800000, URZ, 0xfc, !UPT ;  /* 0x0080000005067892 */ /* 0x000fe4000f8efc3f */
[----:B------:R-:W-:Y:S01]  /*12f0*/  ULOP3.LUT UR4, UR4, 0x3fff, URZ, 0xc0, !UPT ;  /* 0x00003fff04047892 */ /* 0x000fe2000f8ec03f */
[----:B------:R-:W-:Y:S01]  /*1300*/  UMOV UR19, 0x40000040 ;  /* 0x4000004000137882 */ /* 0x000fe20000000000 */
[----:B------:R-:W-:-:S03]  /*1310*/  UMOV UR17, 0xc0000010 ;  /* 0xc000001000117882 */ /* 0x000fc60000000000 */
[----:B------:R-:W-:Y:S02]  /*1320*/  UMOV UR18, UR6 ;  /* 0x0000000600127c82 */ /* 0x000fe40008000000 */
[----:B------:R-:W-:Y:S01]  /*1330*/  UMOV UR16, UR4 ;  /* 0x0000000400107c82 */ /* 0x000fe20008000000 */
[----:B------:R-:W-:-:S06]  /*1340*/  WARPGROUP.ARRIVE ;  /* 0x00000000000079c5 */ /* 0x000fcc0000000000 */
[----:B------:R-:W-:Y:S03]  /*1350*/  HGMMA.64x256x16.F32 R56, gdesc[UR16].tnspB, RZ, !UPT, gsb0 ;  /* 0x43e00000103879f0 */ /* 0x000fe6000c0008ff */
[----:B------:R-:W0:Y:S01]  /*1360*/  S2R R0, SR_TID.X ;  /* 0x0000000000007919 */ /* 0x000e220000002100 */
[----:B------:R-:W-:Y:S01]  /*1370*/  UMOV UR6, 0xffffff00 ;  /* 0xffffff0000067882 */ /* 0x000fe20000000000 */
[----:B------:R-:W-:Y:S01]  /*1380*/  UMOV UR7, 0x3fffffef ;  /* 0x3fffffef00077882 */ /* 0x000fe20000000000 */
[----:B------:R-:W-:Y:S02]  /*1390*/  UMOV UR5, URZ ;  /* 0x0000003f00057c82 */ /* 0x000fe40008000000 */
[----:B------:R-:W-:-:S03]  /*13a0*/  UIADD3.64 UR4, UR4, -UR6, URZ ;  /* 0x8000000604047297 */ /* 0x000fc6000fffe03f */
[----:B------:R-:W-:Y:S01]  /*13b0*/  UMOV UR6, UR18 ;  /* 0x0000001200067c82 */ /* 0x000fe20008000000 */
[----:B------:R-:W-:Y:S01]  /*13c0*/  UMOV UR7, UR19 ;  /* 0x0000001300077c82 */ /* 0x000fe20008000000 */
[--C-:B0-----:R-:W-:Y:S01]  /*13d0*/  SHF.R.S32.HI R5, RZ, 0x5, R0.reuse ;  /* 0x00000005ff057819 */ /* 0x101fe20000011400 */
[C---:B------:R-:W-:Y:S01]  /*13e0*/  IMAD.SHL.U32 R2, R0.reuse, 0x20, RZ ;  /* 0x0000002000027824 */ /* 0x040fe200078e00ff */
[C---:B------:R-:W-:Y:S02]  /*13f0*/  SHF.L.U32 R4, R0.reuse, 0x9, RZ ;  /* 0x0000000900047819 */ /* 0x040fe400000006ff */
[----:B------:R-:W-:Y:S01]  /*1400*/  SGXT R5, R5, 0x1 ;  /* 0x000000010505781a */ /* 0x000fe20000000200 */
[C---:B------:R-:W-:Y:S01]  /*1410*/  IMAD.SHL.U32 R3, R0.reuse, 0x10, RZ ;  /* 0x0000001000037824 */ /* 0x040fe200078e00ff */
[----:B------:R-:W-:Y:S01]  /*1420*/  SHF.R.S32.HI R8, RZ, 0x2, R0 ;  /* 0x00000002ff087819 */ /* 0x000fe20000011400 */
[----:B------:R-:W-:Y:S01]  /*1430*/  IMAD.SHL.U32 R6, R0, 0x2, RZ ;  /* 0x0000000200067824 */ /* 0x000fe200078e00ff */
[----:B------:R-:W-:-:S02]  /*1440*/  LOP3.LUT R2, R2, 0x60, RZ, 0xc0, !PT ;  /* 0x0000006002027812 */ /* 0x000fc400078ec0ff */
[----:B------:R-:W-:Y:S02]  /*1450*/  LOP3.LUT R4, R4, 0x3000, RZ, 0xc0, !PT ;  /* 0x0000300004047812 */ /* 0x000fe400078ec0ff */
[----:B------:R-:W-:Y:S02]  /*1460*/  LOP3.LUT R7, R5, 0x4010, RZ, 0xc0, !PT ;  /* 0x0000401005077812 */ /* 0x000fe400078ec0ff */
[----:B------:R-:W-:Y:S02]  /*1470*/  SGXT R0, R8, 0x1 ;  /* 0x000000010800781a */ /* 0x000fe40000000200 */
[--C-:B------:R-:W-:Y:S02]  /*1480*/  LOP3.LUT R5, R2, 0xf80, R3.reuse, 0xf8, !PT ;  /* 0x00000f8002057812 */ /* 0x100fe400078ef803 */
[----:B------:R-:W-:Y:S02]  /*1490*/  LOP3.LUT R4, R4, 0x70, R3, 0xf8, !PT ;  /* 0x0000007004047812 */ /* 0x000fe400078ef803 */
[----:B------:R-:W-:-:S02]  /*14a0*/  LOP3.LUT R7, R7, 0x180, R6, 0xf8, !PT ;  /* 0x0000018007077812 */ /* 0x000fc400078ef806 */
[----:B------:R-:W-:Y:S02]  /*14b0*/  LOP3.LUT R2, R5, 0x4010, R0, 0xf8, !PT ;  /* 0x0000401005027812 */ /* 0x000fe400078ef800 */
[----:B------:R-:W-:Y:S01]  /*14c0*/  LOP3.LUT R0, R7, R4, RZ, 0x3c, !PT ;  /* 0x0000000407007212 */ /* 0x000fe200078e3cff */
[----:B------:R-:W-:Y:S02]  /*14d0*/  WARPGROUP.DEPBAR.LE gsb0, 0x0 ;  /* 0x00008000000079c5 */ /* 0x000fe40000010000 */
[----:B------:R-:W-:Y:S04]  /*14e0*/  STL [R1+0xc], R59 ;  /* 0x00000c3b01007387 */ /* 0x000fe80000100800 */
[----:B------:R-:W-:Y:S04]  /*14f0*/  STL [R1+0x14], R61 ;  /* 0x0000143d01007387 */ /* 0x000fe80000100800 */
[----:B------:R-:W-:Y:S04]  /*1500*/  STL [R1+0x1c], R63 ;  /* 0x00001c3f01007387 */ /* 0x000fe80000100800 */
[----:B------:R-:W-:Y:S04]  /*1510*/  STL [R1+0x24], R65 ;  /* 0x0000244101007387 */ /* 0x000fe80000100800 */
[----:B------:R-:W-:Y:S04]  /*1520*/  STL.64 [R1+0x28], R66 ;  /* 0x0000284201007387 */ /* 0x000fe80000100a00 */
[----:B------:R-:W-:Y:S04]  /*1530*/  STL.64 [R1+0x30], R68 ;  /* 0x0000304401007387 */ /* 0x000fe80000100a00 */
[----:B------:R-:W-:Y:S04]  /*1540*/  STL.64 [R1+0x38], R70 ;  /* 0x0000384601007387 */ /* 0x000fe80000100a00 */
[----:B------:R-:W-:Y:S04]  /*1550*/  STL [R1+0x44], R73 ;  /* 0x0000444901007387 */ /* 0x000fe80000100800 */
[----:B------:R-:W-:Y:S04]  /*1560*/  STL [R1+0x4c], R75 ;  /* 0x00004c4b01007387 */ /* 0x000fe80000100800 */
[----:B------:R-:W-:Y:S04]  /*1570*/  STL [R1+0x50], R77 ;  /* 0x0000504d01007387 */ /* 0x000fe80000100800 */
[----:B------:R-:W-:Y:S04]  /*1580*/  STL [R1+0x54], R79 ;  /* 0x0000544f01007387 */ /* 0x000fe80000100800 */
[----:B------:R-:W-:Y:S04]  /*1590*/  STL.64 [R1+0x58], R80 ;  /* 0x0000585001007387 */ /* 0x000fe80000100a00 */
        /* <DEDUP_REMOVED lines=28> */
[----:B------:R-:W-:Y:S01]  /*1760*/  STL.64 [R1+0x140], R138 ;  /* 0x0001408a01007387 */ /* 0x000fe20000100a00 */
[----:B------:R-:W-:-:S03]  /*1770*/  MOV R29, R56 ;  /* 0x00000038001d7202 */ /* 0x000fc60000000f00 */
[----:B------:R-:W-:Y:S01]  /*1780*/  STL.64 [R1+0x148], R140 ;  /* 0x0001488c01007387 */ /* 0x000fe20000100a00 */
[----:B------:R-:W-:-:S03]  /*1790*/  IMAD.MOV.U32 R28, RZ, RZ, R64 ;  /* 0x000000ffff1c7224 */ /* 0x000fc600078e0040 */
[----:B------:R-:W-:Y:S01]  /*17a0*/  STL.64 [R1+0x150], R142 ;  /* 0x0001508e01007387 */ /* 0x000fe20000100a00 */
[----:B------:R-:W-:Y:S02]  /*17b0*/  IMAD.MOV.U32 R27, RZ, RZ, R76 ;  /* 0x000000ffff1b7224 */ /* 0x000fe400078e004c */
[----:B------:R-:W-:Y:S01]  /*17c0*/  IMAD.MOV.U32 R26, RZ, RZ, R62 ;  /* 0x000000ffff1a7224 */ /* 0x000fe200078e003e */
[----:B------:R-:W-:Y:S01]  /*17d0*/  STL.64 [R1+0x158], R144 ;  /* 0x0001589001007387 */ /* 0x000fe20000100a00 */
[----:B------:R-:W-:Y:S02]  /*17e0*/  IMAD.MOV.U32 R25, RZ, RZ, R60 ;  /* 0x000000ffff197224 */ /* 0x000fe400078e003c */
[----:B------:R-:W-:Y:S01]  /*17f0*/  IMAD.MOV.U32 R24, RZ, RZ, R78 ;  /* 0x000000ffff187224 */ /* 0x000fe200078e004e */
[----:B------:R-:W-:Y:S04]  /*1800*/  STL.64 [R1+0x160], R146 ;  /* 0x0001609201007387 */ /* 0x000fe80000100a00 */
[----:B------:R-:W-:Y:S01]  /*1810*/  STL.64 [R1+0x168], R148 ;  /* 0x0001689401007387 */ /* 0x000fe20000100a00 */
[----:B-1----:R-:W-:-:S03]  /*1820*/  MOV R9, R58 ;  /* 0x0000003a00097202 */ /* 0x002fc60000000f00 */
[----:B------:R-:W-:Y:S01]  /*1830*/  STL.64 [R1+0x170], R150 ;  /* 0x0001709601007387 */ /* 0x000fe20000100a00 */
[----:B------:R-:W-:Y:S01]  /*1840*/  IMAD.MOV.U32 R10, RZ, RZ, R72 ;  /* 0x000000ffff0a7224 */ /* 0x000fe200078e0048 */
[----:B------:R-:W-:Y:S02]  /*1850*/  MOV R4, R25 ;  /* 0x0000001900047202 */ /* 0x000fe40000000f00 */
[----:B------:R-:W-:Y:S01]  /*1860*/  STL.64 [R1+0x178], R152 ;  /* 0x0001789801007387 */ /* 0x000fe20000100a00 */
[----:B------:R-:W-:Y:S02]  /*1870*/  IMAD.MOV.U32 R11, RZ, RZ, R74 ;  /* 0x000000ffff0b7224 */ /* 0x000fe400078e004a */
[----:B------:R-:W-:Y:S01]  /*1880*/  IMAD.MOV.U32 R8, RZ, RZ, R29 ;  /* 0x000000ffff087224 */ /* 0x000fe200078e001d */
[----:B------:R0:W-:Y:S01]  /*1890*/  STL.64 [R1+0x180], R154 ;  /* 0x0001809a01007387 */ /* 0x0001e20000100a00 */
[----:B------:R-:W-:Y:S02]  /*18a0*/  IMAD.MOV.U32 R3, RZ, RZ, R28 ;  /* 0x000000ffff037224 */ /* 0x000fe400078e001c */
[----:B------:R-:W-:-:S02]  /*18b0*/  IMAD.MOV.U32 R6, RZ, RZ, R27 ;  /* 0x000000ffff067224 */ /* 0x000fc400078e001b */
[----:B------:R-:W-:Y:S02]  /*18c0*/  IMAD.MOV.U32 R5, RZ, RZ, R26 ;  /* 0x000000ffff057224 */ /* 0x000fe400078e001a */
[----:B------:R-:W-:Y:S02]  /*18d0*/  IMAD.MOV.U32 R7, RZ, RZ, R24 ;  /* 0x000000ffff077224 */ /* 0x000fe400078e0018 */
[----:B0-----:R-:W-:Y:S02]  /*18e0*/  IMAD.MOV.U32 R155, RZ, RZ, R57 ;  /* 0x000000ffff9b7224 */ /* 0x001fe400078e0039 */
[----:B------:R-:W-:-:S06]  /*18f0*/  WARPGROUP.ARRIVE ;  /* 0x00000000000079c5 */ /* 0x000fcc0000000000 */
[----:B------:R-:W-:Y:S01]  /*1900*/  HGMMA.64x256x16.F32 R24, gdesc[UR4].tnspB, RZ, !UPT, gsb0 ;  /* 0x43e00000041879f0 */ /* 0x000fe2000c0008ff */
[----:B------:R-:W-:Y:S01]  /*1910*/  STL.64 [R1+0x188], R156 ;  /* 0x0001889c01007387 */ /* 0x000fe20000100a00 */
[----:B------:R-:W-:-:S03]  /*1920*/  ULDC.64 UR6, c[0x0][0x220] ;  /* 0x0000880000067ab9 */ /* 0x000fc60000000a00 */
        /* <DEDUP_REMOVED lines=12> */
[----:B------:R0:W-:Y:S04]  /*19f0*/  STL.64 [R1+0x1f0], R182 ;  /* 0x0001f0b601007387 */ /* 0x0001e80000100a00 */
[----:B------:R-:W2:Y:S04]  /*1a00*/  LDL.LU R154, [R1+0xc] ;  /* 0x00000c00019a7983 */ /* 0x000ea80000300800 */
[----:B------:R-:W3:Y:S04]  /*1a10*/  LDL.LU R153, [R1+0x44] ;  /* 0x0000440001997983 */ /* 0x000ee80000300800 */
[----:B------:R-:W4:Y:S04]  /*1a20*/  LDL.LU R152, [R1+0x4c] ;  /* 0x00004c0001987983 */ /* 0x000f280000300800 */
[----:B------:R-:W5:Y:S04]  /*1a30*/  LDL.LU R23, [R1+0x14] ;  /* 0x0000140001177983 */ /* 0x000f680000300800 */
        /* <DEDUP_REMOVED lines=15> */
[----:B0-----:R-:W5:Y:S04]  /*1b30*/  LDL.LU R183, [R1+0x88] ;  /* 0x0000880001b77983 */ /* 0x001f680000300800 */
        /* <DEDUP_REMOVED lines=61> */
[----:B------:R-:W5:Y:S01]  /*1f10*/  LDL.LU R249, [R1+0x1b8] ;  /* 0x0001b80001f97983 */ /* 0x000f620000300800 */
[----:B------:R-:W-:-:S03]  /*1f20*/  WARPGROUP.DEPBAR.LE gsb0, 0x0 ;  /* 0x00008000000079c5 */ /* 0x000fc60000010000 */
[----:B------:R-:W5:Y:S04]  /*1f30*/  LDL.LU R248, [R1+0x1c0] ;  /* 0x0001c00001f87983 */ /* 0x000f680000300800 */
[----:B------:R-:W5:Y:S04]  /*1f40*/  LDL.LU R247, [R1+0x188] ;  /* 0x0001880001f77983 */ /* 0x000f680000300800 */
[----:B------:R-:W5:Y:S04]  /*1f50*/  LDL.LU R246, [R1+0x190] ;  /* 0x0001900001f67983 */ /* 0x000f680000300800 */
[----:B------:R-:W5:Y:S04]  /*1f60*/  LDL.LU R245, [R1+0x1c8] ;  /* 0x0001c80001f57983 */ /* 0x000f680000300800 */
[----:B------:R-:W5:Y:S01]  /*1f70*/  LDL.LU R244, [R1+0x1d0] ;  /* 0x0001d00001f47983 */ /* 0x000f620000300800 */
[----:B------:R-:W-:Y:S06]  /*1f80*/  BAR.SYNC.DEFER_BLOCKING 0x0 ;  /* 0x0000000000007b1d */ /* 0x000fec0000010000 */
        /* <DEDUP_REMOVED lines=24> */
[----:B------:R0:W-:Y:S04]  /*2110*/  STS.128 [R2+UR9+0x1000], R4 ;  /* 0x0010000402007988 */ /* 0x0001e80008000c09 */
[----:B------:R1:W-:Y:S04]  /*2120*/  STS.128 [R2+UR9], R8 ;  /* 0x0000000802007988 */ /* 0x0003e80008000c09 */
[----:B0-----:R-:W2:Y:S04]  /*2130*/  LDL.LU R5, [R1+0x28] ;  /* 0x0000280001057983 */ /* 0x001ea80000300800 */
[----:B------:R-:W2:Y:S04]  /*2140*/  LDL.LU R6, [R1+0x58] ;  /* 0x0000580001067983 */ /* 0x000ea80000300800 */
[----:B------:R-:W2:Y:S04]  /*2150*/  LDL.LU R7, [R1+0x60] ;  /* 0x0000600001077983 */ /* 0x000ea80000300800 */
[----:B-1----:R-:W5:Y:S04]  /*2160*/  LDL.LU R8, [R1+0x30] ;  /* 0x0000300001087983 */ /* 0x002f680000300800 */
[----:B------:R-:W5:Y:S04]  /*2170*/  LDL.LU R9, [R1+0x38] ;  /* 0x0000380001097983 */ /* 0x000f680000300800 */
[----:B------:R-:W5:Y:S04]  /*2180*/  LDL.LU R10, [R1+0x68] ;  /* 0x00006800010a7983 */ /* 0x000f680000300800 */
[----:B------:R-:W5:Y:S01]  /*2190*/  LDL.LU R11, [R1+0x70] ;  /* 0x00007000010b7983 */ /* 0x000f620000300800 */
[----:B------:R-:W-:Y:S01]  /*21a0*/  IMAD.MOV.U32 R4, RZ, RZ, R3 ;  /* 0x000000ffff047224 */ /* 0x000fe200078e0003 */
[----:B------:R-:W-:-:S04]  /*21b0*/  LOP3.LUT R3, R2, 0x10, RZ, 0x3c, !PT ;  /* 0x0000001002037812 */ /* 0x000fc800078e3cff */
[----:B--2---:R0:W-:Y:S02]  /*21c0*/  STS.128 [R2+UR9+0x2000], R4 ;  /* 0x0020000402007988 */ /* 0x0041e40008000c09 */
[----:B0-----:R-:W-:Y:S01]  /*21d0*/  IMAD.MOV.U32 R4, RZ, RZ, R155 ;  /* 0x000000ffff047224 */ /* 0x001fe200078e009b */
[----:B----4-:R-:W-:Y:S01]  /*21e0*/  MOV R7, R152 ;  /* 0x0000009800077202 */ /* 0x010fe20000000f00 */
[----:B------:R-:W-:Y:S02]  /*21f0*/  IMAD.MOV.U32 R5, RZ, RZ, R154 ;  /* 0x000000ffff057224 */ /* 0x000fe400078e009a */
[----:B---3--:R-:W-:Y:S01]  /*2200*/  IMAD.MOV.U32 R6, RZ, RZ, R153 ;  /* 0x000000ffff067224 */ /* 0x008fe200078e0099 */
[----:B-----5:R-:W-:Y:S04]  /*2210*/  STS.128 [R2+UR9+0x3000], R8 ;  /* 0x0030000802007988 */ /* 0x020fe80008000c09 */
[----:B------:R0:W-:Y:S02]  /*2220*/  STS.128 [R3+UR9], R4 ;  /* 0x0000000403007988 */ /* 0x0001e40008000c09 */
[----:B0-----:R-:W-:-:S02]  /*2230*/  IMAD.MOV.U32 R4, RZ, RZ, R23 ;  /* 0x000000ffff047224 */ /* 0x001fc400078e0017 */
[----:B------:R-:W-:Y:S02]  /*2240*/  IMAD.MOV.U32 R5, RZ, RZ, R22 ;  /* 0x000000ffff057224 */ /* 0x000fe400078e0016 */
[----:B------:R-:W-:Y:S02]  /*2250*/  IMAD.MOV.U32 R6, RZ, RZ, R21 ;  /* 0x000000ffff067224 */ /* 0x000fe400078e0015 */
[----:B------:R-:W-:Y:S01]  /*2260*/  IMAD.MOV.U32 R7, RZ, RZ, R20 ;  /* 0x000000ffff077224 */ /* 0x000fe200078e0014 */
[----:B------:R-:W-:Y:S01]  /*2270*/  MOV R9, R18 ;  /* 0x0000001200097202 */ /* 0x000fe20000000f00 */
[----:B------:R-:W-:Y:S02]  /*2280*/  IMAD.MOV.U32 R8, RZ, RZ, R19 ;  /* 0x000000ffff087224 */ /* 0x000fe400078e0013 */
[----:B------:R-:W-:Y:S01]  /*2290*/  IMAD.MOV.U32 R10, RZ, RZ, R17 ;  /* 0x000000ffff0a7224 */ /* 0x000fe200078e0011 */
[----:B------:R0:W-:Y:S01]  /*22a0*/  STS.128 [R3+UR9+0x1000], R4 ;  /* 0x0010000403007988 */ /* 0x0001e20008000c09 */
[----:B------:R-:W-:-:S05]  /*22b0*/  IMAD.MOV.U32 R11, RZ, RZ, R16 ;  /* 0x000000ffff0b7224 */ /* 0x000fca00078e0010 */
[----:B------:R-:W-:Y:S01]  /*22c0*/  STS.128 [R3+UR9+0x2000], R8 ;  /* 0x0020000803007988 */ /* 0x000fe20008000c09 */
[----:B0-----:R-:W-:Y:S01]  /*22d0*/  IMAD.MOV.U32 R4, RZ, RZ, R15 ;  /* 0x000000ffff047224 */ /* 0x001fe200078e000f */
[----:B------:R-:W-:Y:S01]  /*22e0*/  MOV R7, R12 ;  /* 0x0000000c00077202 */ /* 0x000fe20000000f00 */
[----:B------:R-:W-:Y:S02]  /*22f0*/  IMAD.MOV.U32 R5, RZ, RZ, R14 ;  /* 0x000000ffff057224 */ /* 0x000fe400078e000e */
[----:B------:R-:W-:-:S05]  /*2300*/  IMAD.MOV.U32 R6, RZ, RZ, R13 ;  /* 0x000000ffff067224 */ /* 0x000fca00078e000d */
[----:B------:R-:W-:Y:S01]  /*2310*/  STS.128 [R3+UR9+0x3000], R4 ;  /* 0x0030000403007988 */ /* 0x000fe20008000c09 */
[----:B------:R-:W-:Y:S06]  /*2320*/  BAR.SYNC.DEFER_BLOCKING 0x0 ;  /* 0x0000000000007b1d */ /* 0x000fec0000010000 */
[----:B------:R-:W0:Y:S04]  /*2330*/  LDS.128 R20, [R0+UR9+0x200] ;  /* 0x0002000900147984 */ /* 0x000e280008000c00 */
[----:B------:R-:W1:Y:S04]  /*2340*/  LDS.128 R4, [R0+UR9+0x400] ;  /* 0x0004000900047984 */ /* 0x000e680008000c00 */
[----:B------:R-:W2:Y:S04]  /*2350*/  LDS.128 R8, [R0+UR9+0x600] ;  /* 0x0006000900087984 */ /* 0x000ea80008000c00 */
[----:B------:R-:W-:Y:S04]  /*2360*/  LDS.128 R12, [R0+UR9] ;  /* 0x00000009000c7984 */ /* 0x000fe80008000c00 */
[----:B0-----:R-:W-:Y:S04]  /*2370*/  STL.64 [R1+0x40], R20 ;  /* 0x0000401401007387 */ /* 0x001fe80000100a00 */
[----:B------:R-:W-:Y:S04]  /*2380*/  STL.64 [R1+0x48], R22 ;  /* 0x0000481601007387 */ /* 0x000fe80000100a00 */
[----:B-1----:R-:W-:Y:S04]  /*2390*/  STL.64 [R1+0x30], R4 ;  /* 0x0000300401007387 */ /* 0x002fe80000100a00 */
[----:B------:R-:W-:Y:S04]  /*23a0*/  STL.64 [R1+0x38], R6 ;  /* 0x0000380601007387 */ /* 0x000fe80000100a00 */
[----:B------:R-:W0:Y:S04]  /*23b0*/  LDS.128 R20, [R0+UR9+0x800] ;  /* 0x0008000900147984 */ /* 0x000e280008000c00 */
[----:B--2---:R-:W-:Y:S04]  /*23c0*/  STL.64 [R1+0x20], R8 ;  /* 0x0000200801007387 */ /* 0x004fe80000100a00 */
[----:B------:R-:W-:Y:S04]  /*23d0*/  STL.64 [R1+0x28], R10 ;  /* 0x0000280a01007387 */ /* 0x000fe80000100a00 */
[----:B------:R-:W1:Y:S04]  /*23e0*/  LDS.128 R8, [R0+UR9+0xc00] ;  /* 0x000c000900087984 */ /* 0x000e680008000c00 */
[----:B------:R-:W2:Y:S04]  /*23f0*/  LDS.128 R4, [R0+UR9+0xa00] ;  /* 0x000a000900047984 */ /* 0x000ea80008000c00 */
[----:B0-----:R0:W-:Y:S04]  /*2400*/  STL.64 [R1+0x10], R20 ;  /* 0x0000101401007387 */ /* 0x0011e80000100a00 */
[----:B------:R3:W-:Y:S04]  /*2410*/  STL.64 [R1+0x18], R22 ;  /* 0x0000181601007387 */ /* 0x0007e80000100a00 */
[----:B-1----:R-:W-:Y:S04]  /*2420*/  STL [R1+0x1fc], R10 ;  /* 0x0001fc0a01007387 */ /* 0x002fe80000100800 */
[----:B--2---:R-:W-:Y:S04]  /*2430*/  STL.64 [R1], R4 ;  /* 0x0000000401007387 */ /* 0x004fe80000100a00 */
[----:B------:R-:W-:Y:S04]  /*2440*/  STL.64 [R1+0x8], R6 ;  /* 0x0000080601007387 */ /* 0x000fe80000100a00 */
[----:B------:R-:W-:Y:S01]  /*2450*/  LDS.128 R4, [R0+UR9+0xe00] ;  /* 0x000e000900047984 */ /* 0x000fe20008000c00 */
[----:B------:R-:W-:-:S02]  /*2460*/  IMAD.MOV.U32 R16, RZ, RZ, R24 ;  /* 0x000000ffff107224 */ /* 0x000fc400078e0018 */
[----:B------:R-:W-:Y:S02]  /*2470*/  IMAD.MOV.U32 R17, RZ, RZ, R26 ;  /* 0x000000ffff117224 */ /* 0x000fe400078e001a */
[----:B------:R-:W-:Y:S02]  /*2480*/  IMAD.MOV.U32 R18, RZ, RZ, R40 ;  /* 0x000000ffff127224 */ /* 0x000fe400078e0028 */
[----:B------:R-:W-:Y:S01]  /*2490*/  IMAD.MOV.U32 R19, RZ, RZ, R42 ;  /* 0x000000ffff137224 */ /* 0x000fe200078e002a */
[----:B------:R-:W-:Y:S01]  /*24a0*/  BAR.SYNC.DEFER_BLOCKING 0x0 ;  /* 0x0000000000007b1d */ /* 0x000fe20000010000 */
[----:B0-----:R-:W-:Y:S01]  /*24b0*/  IMAD.MOV.U32 R20, RZ, RZ, R28 ;  /* 0x000000ffff147224 */ /* 0x001fe200078e001c */
[----:B------:R-:W-:Y:S01]  /*24c0*/  MOV R21, R30 ;  /* 0x0000001e00157202 */ /* 0x000fe20000000f00 */
[----:B---3--:R-:W-:Y:S01]  /*24d0*/  IMAD.MOV.U32 R22, RZ, RZ, R44 ;  /* 0x000000ffff167224 */ /* 0x008fe200078e002c */
[----:B------:R-:W-:Y:S01]  /*24e0*/  MOV R155, R50 ;  /* 0x00000032009b7202 */ /* 0x000fe20000000f00 */
[----:B------:R-:W-:-:S02]  /*24f0*/  IMAD.MOV.U32 R23, RZ, RZ, R46 ;  /* 0x000000ffff177224 */ /* 0x000fc400078e002e */
[----:B------:R-:W-:Y:S02]  /*2500*/  IMAD.MOV.U32 R152, RZ, RZ, R32 ;  /* 0x000000ffff987224 */ /* 0x000fe400078e0020 */
[----:B------:R-:W-:Y:S02]  /*2510*/  IMAD.MOV.U32 R153, RZ, RZ, R34 ;  /* 0x000000ffff997224 */ /* 0x000fe400078e0022 */
[----:B------:R-:W-:Y:S01]  /*2520*/  IMAD.MOV.U32 R154, RZ, RZ, R48 ;  /* 0x000000ffff9a7224 */ /* 0x000fe200078e0030 */
[----:B------:R0:W-:Y:S01]  /*2530*/  STS.128 [R2+UR9], R16 ;  /* 0x0000001002007988 */ /* 0x0001e20008000c09 */
[----:B------:R-:W-:-:S03]  /*2540*/  IMAD.MOV.U32 R24, RZ, RZ, R37 ;  /* 0x000000ffff187224 */ /* 0x000fc600078e0025 */
[----:B------:R1:W-:Y:S01]  /*2550*/  STS.128 [R2+UR9+0x1000], R20 ;  /* 0x0010001402007988 */ /* 0x0003e20008000c09 */
[----:B0-----:R-:W-:Y:S02]  /*2560*/  IMAD.MOV.U32 R16, RZ, RZ, R36 ;  /* 0x000000ffff107224 */ /* 0x001fe400078e0024 */
[----:B------:R-:W-:Y:S02]  /*2570*/  IMAD.MOV.U32 R17, RZ, RZ, R38 ;  /* 0x000000ffff117224 */ /* 0x000fe400078e0026 */
[----:B------:R-:W-:Y:S02]  /*2580*/  IMAD.MOV.U32 R18, RZ, RZ, R52 ;  /* 0x000000ffff127224 */ /* 0x000fe400078e0034 */
[----:B------:R-:W-:-:S05]  /*2590*/  IMAD.MOV.U32 R19, RZ, RZ, R54 ;  /* 0x000000ffff137224 */ /* 0x000fca00078e0036 */
[----:B------:R0:W-:Y:S01]  /*25a0*/  STS.128 [R2+UR9+0x3000], R16 ;  /* 0x0030001002007988 */ /* 0x0001e20008000c09 */
[----:B-1----:R-:W-:Y:S01]  /*25b0*/  IMAD.MOV.U32 R20, RZ, RZ, R29 ;  /* 0x000000ffff147224 */ /* 0x002fe200078e001d */
[----:B------:R-:W-:Y:S02]  /*25c0*/  MOV R21, R31 ;  /* 0x0000001f00157202 */ /* 0x000fe40000000f00 */
[----:B------:R-:W-:Y:S01]  /*25d0*/  STS.128 [R2+UR9+0x2000], R152 ;  /* 0x0020009802007988 */ /* 0x000fe20008000c09 */
[----:B------:R-:W-:Y:S02]  /*25e0*/  IMAD.MOV.U32 R22, RZ, RZ, R45 ;  /* 0x000000ffff167224 */ /* 0x000fe400078e002d */
[----:B------:R-:W-:Y:S02]  /*25f0*/  IMAD.MOV.U32 R23, RZ, RZ, R47 ;  /* 0x000000ffff177224 */ /* 0x000fe400078e002f */
[----:B------:R-:W-:Y:S01]  /*2600*/  IMAD.MOV.U32 R26, RZ, RZ, R53 ;  /* 0x000000ffff1a7224 */ /* 0x000fe200078e0035 */
[----:B0-----:R-:W-:Y:S01]  /*2610*/  MOV R16, R25 ;  /* 0x0000001900107202 */ /* 0x001fe20000000f00 */
[----:B------:R-:W-:-:S02]  /*2620*/  IMAD.MOV.U32 R17, RZ, RZ, R27 ;  /* 0x000000ffff117224 */ /* 0x000fc400078e001b */
[----:B------:R-:W-:Y:S02]  /*2630*/  IMAD.MOV.U32 R18, RZ, RZ, R41 ;  /* 0x000000ffff127224 */ /* 0x000fe400078e0029 */
[----:B------:R-:W-:Y:S01]  /*2640*/  IMAD.MOV.U32 R19, RZ, RZ, R43 ;  /* 0x000000ffff137224 */ /* 0x000fe200078e002b */
[----:B------:R-:W-:Y:S01]  /*2650*/  MOV R27, R55 ;  /* 0x00000037001b7202 */ /* 0x000fe20000000f00 */
[----:B------:R-:W-:-:S03]  /*2660*/  IMAD.MOV.U32 R25, RZ, RZ, R39 ;  /* 0x000000ffff197224 */ /* 0x000fc600078e0027 */
[----:B------:R0:W-:Y:S04]  /*2670*/  STS.128 [R3+UR9], R16 ;  /* 0x0000001003007988 */ /* 0x0001e80008000c09 */
[----:B------:R-:W-:Y:S04]  /*2680*/  STS.128 [R3+UR9+0x1000], R20 ;  /* 0x0010001403007988 */ /* 0x000fe80008000c09 */
[----:B------:R-:W-:Y:S01]  /*2690*/  STS.128 [R3+UR9+0x3000], R24 ;  /* 0x0030001803007988 */ /* 0x000fe20008000c09 */
[----:B0-----:R-:W-:Y:S01]  /*26a0*/  IMAD.MOV.U32 R16, RZ, RZ, R33 ;  /* 0x000000ffff107224 */ /* 0x001fe200078e0021 */
[----:B------:R-:W-:Y:S01]  /*26b0*/  MOV R18, R49 ;  /* 0x0000003100127202 */ /* 0x000fe20000000f00 */
[----:B------:R-:W-:-:S02]  /*26c0*/  IMAD.MOV.U32 R17, RZ, RZ, R35 ;  /* 0x000000ffff117224 */ /* 0x000fc400078e0023 */
[----:B------:R-:W-:-:S05]  /*26d0*/  IMAD.MOV.U32 R19, RZ, RZ, R51 ;  /* 0x000000ffff137224 */ /* 0x000fca00078e0033 */
[----:B------:R-:W-:Y:S01]  /*26e0*/  STS.128 [R3+UR9+0x2000], R16 ;  /* 0x0020001003007988 */ /* 0x000fe20008000c09 */
[----:B------:R-:W-:Y:S01]  /*26f0*/  BAR.SYNC.DEFER_BLOCKING 0x0 ;  /* 0x0000000000007b1d */ /* 0x000fe20000010000 */
[----:B------:R-:W-:Y:S02]  /*2700*/  IMAD.MOV.U32 R48, RZ, RZ, R187 ;  /* 0x000000ffff307224 */ /* 0x000fe400078e00bb */
[----:B------:R-:W-:-:S03]  /*2710*/  IMAD.MOV.U32 R49, RZ, RZ, R186 ;  /* 0x000000ffff317224 */ /* 0x000fc600078e00ba */
[----:B------:R-:W-:Y:S04]  /*2720*/  LDS.128 R44, [R0+UR9] ;  /* 0x00000009002c7984 */ /* 0x000fe80008000c00 */
[----:B------:R-:W-:Y:S04]  /*2730*/  LDS.128 R40, [R0+UR9+0x200] ;  /* 0x0002000900287984 */ /* 0x000fe80008000c00 */
[----:B------:R-:W-:Y:S04]  /*2740*/  LDS.128 R36, [R0+UR9+0x400] ;  /* 0x0004000900247984 */ /* 0x000fe80008000c00 */
[----:B------:R-:W-:Y:S04]  /*2750*/  LDS.128 R32, [R0+UR9+0x600] ;  /* 0x0006000900207984 */ /* 0x000fe80008000c00 */
[----:B------:R-:W-:Y:S04]  /*2760*/  LDS.128 R20, [R0+UR9+0x800] ;  /* 0x0008000900147984 */ /* 0x000fe80008000c00 */
[----:B------:R-:W-:Y:S04]  /*2770*/  LDS.128 R28, [R0+UR9+0xa00] ;  /* 0x000a0009001c7984 */ /* 0x000fe80008000c00 */
[----:B------:R-:W-:Y:S04]  /*2780*/  LDS.128 R24, [R0+UR9+0xc00] ;  /* 0x000c000900187984 */ /* 0x000fe80008000c00 */
[----:B------:R-:W-:Y:S01]  /*2790*/  LDS.128 R16, [R0+UR9+0xe00] ;  /* 0x000e000900107984 */ /* 0x000fe20008000c00 */
[----:B------:R-:W-:-:S02]  /*27a0*/  IMAD.MOV.U32 R50, RZ, RZ, R185 ;  /* 0x000000ffff327224 */ /* 0x000fc400078e00b9 */
[----:B------:R-:W-:Y:S01]  /*27b0*/  IMAD.MOV.U32 R51, RZ, RZ, R184 ;  /* 0x000000ffff337224 */ /* 0x000fe200078e00b8 */
[----:B------:R-:W-:Y:S01]  /*27c0*/  BAR.SYNC.DEFER_BLOCKING 0x0 ;  /* 0x0000000000007b1d */ /* 0x000fe20000010000 */
[----:B------:R-:W-:Y:S01]  /*27d0*/  IMAD.MOV.U32 R52, RZ, RZ, R179 ;  /* 0x000000ffff347224 */ /* 0x000fe200078e00b3 */
[----:B------:R-:W-:Y:S01]  /*27e0*/  MOV R53, R178 ;  /* 0x000000b200357202 */ /* 0x000fe20000000f00 */
[----:B------:R-:W-:Y:S02]  /*27f0*/  IMAD.MOV.U32 R54, RZ, RZ, R177 ;  /* 0x000000ffff367224 */ /* 0x000fe400078e00b1 */
[----:B------:R-:W-:Y:S01]  /*2800*/  IMAD.MOV.U32 R55, RZ, RZ, R176 ;  /* 0x000000ffff377224 */ /* 0x000fe200078e00b0 */
[----:B------:R0:W-:Y:S04]  /*2810*/  STS.128 [R2+UR9], R48 ;  /* 0x0000003002007988 */ /* 0x0001e80008000c09 */
[----:B------:R1:W-:Y:S01]  /*2820*/  STS.128 [R2+UR9+0x2000], R52 ;  /* 0x0020003402007988 */ /* 0x0003e20008000c09 */
[----:B0-----:R-:W-:Y:S01]  /*2830*/  MOV R48, R183 ;  /* 0x000000b700307202 */ /* 0x001fe20000000f00 */
[----:B------:R-:W-:-:S02]  /*2840*/  IMAD.MOV.U32 R49, RZ, RZ, R182 ;  /* 0x000000ffff317224 */ /* 0x000fc400078e00b6 */
[----:B------:R-:W-:Y:S02]  /*2850*/  IMAD.MOV.U32 R50, RZ, RZ, R181 ;  /* 0x000000ffff327224 */ /* 0x000fe400078e00b5 */
[----:B------:R-:W-:-:S05]  /*2860*/  IMAD.MOV.U32 R51, RZ, RZ, R180 ;  /* 0x000000ffff337224 */ /* 0x000fca00078e00b4 */
[----:B------:R0:W-:Y:S01]  /*2870*/  STS.128 [R2+UR9+0x1000], R48 ;  /* 0x0010003002007988 */ /* 0x0001e20008000c09 */
[----:B-1----:R-:W-:Y:S02]  /*2880*/  IMAD.MOV.U32 R52, RZ, RZ, R167 ;  /* 0x000000ffff347224 */ /* 0x002fe400078e00a7 */
[----:B------:R-:W-:Y:S02]  /*2890*/  IMAD.MOV.U32 R53, RZ, RZ, R166 ;  /* 0x000000ffff357224 */ /* 0x000fe400078e00a6 */
[----:B------:R-:W-:Y:S02]  /*28a0*/  IMAD.MOV.U32 R54, RZ, RZ, R165 ;  /* 0x000000ffff367224 */ /* 0x000fe400078e00a5 */
[----:B------:R-:W-:Y:S02]  /*28b0*/  IMAD.MOV.U32 R55, RZ, RZ, R164 ;  /* 0x000000ffff377224 */ /* 0x000fe400078e00a4 */
[----:B0-----:R-:W-:Y:S01]  /*28c0*/  IMAD.MOV.U32 R48, RZ, RZ, R175 ;  /* 0x000000ffff307224 */ /* 0x001fe200078e00af */
[----:B------:R-:W-:Y:S01]  /*28d0*/  MOV R50, R173 ;  /* 0x000000ad00327202 */ /* 0x000fe20000000f00 */
[----:B------:R-:W-:-:S02]  /*28e0*/  IMAD.MOV.U32 R49, RZ, RZ, R174 ;  /* 0x000000ffff317224 */ /* 0x000fc400078e00ae */
[----:B------:R-:W-:-:S05]  /*28f0*/  IMAD.MOV.U32 R51, RZ, RZ, R172 ;  /* 0x000000ffff337224 */ /* 0x000fca00078e00ac */
[----:B------:R0:W-:Y:S04]  /*2900*/  STS.128 [R2+UR9+0x3000], R48 ;  /* 0x0030003002007988 */ /* 0x0001e80008000c09 */
[----:B------:R1:W-:Y:S01]  /*2910*/  STS.128 [R3+UR9+0x1000], R52 ;  /* 0x0010003403007988 */ /* 0x0003e20008000c09 */
[----:B0-----:R-:W-:Y:S01]  /*2920*/  IMAD.MOV.U32 R48, RZ, RZ, R171 ;  /* 0x000000ffff307224 */ /* 0x001fe200078e00ab */
[----:B------:R-:W-:Y:S01]  /*2930*/  MOV R51, R168 ;  /* 0x000000a800337202 */ /* 0x000fe20000000f00 */
[----:B------:R-:W-:Y:S02]  /*2940*/  IMAD.MOV.U32 R49, RZ, RZ, R170 ;  /* 0x000000ffff317224 */ /* 0x000fe400078e00aa */
[----:B------:R-:W-:Y:S01]  /*2950*/  IMAD.MOV.U32 R50, RZ, RZ, R169 ;  /* 0x000000ffff327224 */ /* 0x000fe200078e00a9 */
[----:B-1----:R-:W-:Y:S01]  /*2960*/  MOV R53, R158 ;  /* 0x0000009e00357202 */ /* 0x002fe20000000f00 */
[----:B------:R-:W-:-:S02]  /*2970*/  IMAD.MOV.U32 R52, RZ, RZ, R159 ;  /* 0x000000ffff347224 */ /* 0x000fc400078e009f */
[----:B------:R-:W-:Y:S01]  /*2980*/  IMAD.MOV.U32 R54, RZ, RZ, R157 ;  /* 0x000000ffff367224 */ /* 0x000fe200078e009d */
[----:B------:R0:W-:Y:S01]  /*2990*/  STS.128 [R3+UR9], R48 ;  /* 0x0000003003007988 */ /* 0x0001e20008000c09 */
[----:B------:R-:W-:-:S05]  /*29a0*/  IMAD.MOV.U32 R55, RZ, RZ, R156 ;  /* 0x000000ffff377224 */ /* 0x000fca00078e009c */
[----:B------:R-:W-:Y:S01]  /*29b0*/  STS.128 [R3+UR9+0x3000], R52 ;  /* 0x0030003403007988 */ /* 0x000fe20008000c09 */
[----:B0-----:R-:W-:Y:S01]  /*29c0*/  MOV R48, R163 ;  /* 0x000000a300307202 */ /* 0x001fe20000000f00 */
[----:B------:R-:W-:Y:S02]  /*29d0*/  IMAD.MOV.U32 R49, RZ, RZ, R162 ;  /* 0x000000ffff317224 */ /* 0x000fe400078e00a2 */
[----:B------:R-:W-:Y:S02]  /*29e0*/  IMAD.MOV.U32 R50, RZ, RZ, R161 ;  /* 0x000000ffff327224 */ /* 0x000fe400078e00a1 */
[----:B------:R-:W-:-:S05]  /*29f0*/  IMAD.MOV.U32 R51, RZ, RZ, R160 ;  /* 0x000000ffff337224 */ /* 0x000fca00078e00a0 */
[----:B------:R-:W-:Y:S01]  /*2a00*/  STS.128 [R3+UR9+0x2000], R48 ;  /* 0x0020003003007988 */ /* 0x000fe20008000c09 */
[----:B------:R-:W-:Y:S01]  /*2a10*/  BAR.SYNC.DEFER_BLOCKING 0x0 ;  /* 0x0000000000007b1d */ /* 0x000fe20000010000 */
[----:B------:R-:W-:Y:S01]  /*2a20*/  IMAD.MOV.U32 R176, RZ, RZ, R56 ;  /* 0x000000ffffb07224 */ /* 0x000fe200078e0038 */
[----:B------:R-:W-:Y:S01]  /*2a30*/  MOV R178, R72 ;  /* 0x0000004800b27202 */ /* 0x000fe20000000f00 */
[----:B------:R-:W-:-:S03]  /*2a40*/  IMAD.MOV.U32 R177, RZ, RZ, R58 ;  /* 0x000000ffffb17224 */ /* 0x000fc600078e003a */
[----:B------:R-:W0:Y:S04]  /*2a50*/  LDS.128 R172, [R0+UR9] ;  /* 0x0000000900ac7984 */ /* 0x000e280008000c00 */
[----:B------:R-:W-:Y:S04]  /*2a60*/  LDS.128 R168, [R0+UR9+0x200] ;  /* 0x0002000900a87984 */ /* 0x000fe80008000c00 */
[----:B------:R-:W-:Y:S04]  /*2a70*/  LDS.128 R164, [R0+UR9+0x400] ;  /* 0x0004000900a47984 */ /* 0x000fe80008000c00 */
[----:B------:R-:W-:Y:S04]  /*2a80*/  LDS.128 R160, [R0+UR9+0x600] ;  /* 0x0006000900a07984 */ /* 0x000fe80008000c00 */
[----:B------:R-:W-:Y:S04]  /*2a90*/  LDS.128 R156, [R0+UR9+0x800] ;  /* 0x00080009009c7984 */ /* 0x000fe80008000c00 */
[----:B------:R-:W-:Y:S04]  /*2aa0*/  LDS.128 R152, [R0+UR9+0xa00] ;  /* 0x000a000900987984 */ /* 0x000fe80008000c00 */
[----:B------:R-:W-:Y:S04]  /*2ab0*/  LDS.128 R52, [R0+UR9+0xc00] ;  /* 0x000c000900347984 */ /* 0x000fe80008000c00 */
[----:B------:R-:W-:Y:S01]  /*2ac0*/  LDS.128 R48, [R0+UR9+0xe00] ;  /* 0x000e000900307984 */ /* 0x000fe20008000c00 */
[----:B------:R-:W-:Y:S01]  /*2ad0*/  IMAD.MOV.U32 R179, RZ, RZ, R74 ;  /* 0x000000ffffb37224 */ /* 0x000fe200078e004a */
[----:B------:R-:W-:Y:S01]  /*2ae0*/  BAR.SYNC.DEFER_BLOCKING 0x0 ;  /* 0x0000000000007b1d */ /* 0x000fe20000010000 */
[----:B------:R-:W-:Y:S01]  /*2af0*/  IMAD.MOV.U32 R56, RZ, RZ, R57 ;  /* 0x000000ffff387224 */ /* 0x000fe200078e0039 */
[----:B------:R-:W-:Y:S01]  /*2b00*/  MOV R183, R78 ;  /* 0x0000004e00b77202 */ /* 0x000fe20000000f00 */
[----:B------:R-:W-:Y:S01]  /*2b10*/  IMAD.MOV.U32 R180, RZ, RZ, R60 ;  /* 0x000000ffffb47224 */ /* 0x000fe200078e003c */
[----:B------:R-:W-:Y:S01]  /*2b20*/  MOV R57, R59 ;  /* 0x0000003b00397202 */ /* 0x000fe20000000f00 */
[----:B------:R-:W-:-:S02]  /*2b30*/  IMAD.MOV.U32 R181, RZ, RZ, R62 ;  /* 0x000000ffffb57224 */ /* 0x000fc400078e003e */
[----:B------:R-:W-:Y:S02]  /*2b40*/  IMAD.MOV.U32 R182, RZ, RZ, R76 ;  /* 0x000000ffffb67224 */ /* 0x000fe400078e004c */
[----:B------:R-:W-:Y:S02]  /*2b50*/  IMAD.MOV.U32 R184, RZ, RZ, R64 ;  /* 0x000000ffffb87224 */ /* 0x000fe400078e0040 */
[----:B------:R-:W-:Y:S02]  /*2b60*/  IMAD.MOV.U32 R185, RZ, RZ, R66 ;  /* 0x000000ffffb97224 */ /* 0x000fe400078e0042 */
[----:B------:R-:W-:Y:S02]  /*2b70*/  IMAD.MOV.U32 R186, RZ, RZ, R80 ;  /* 0x000000ffffba7224 */ /* 0x000fe400078e0050 */
[----:B------:R-:W-:Y:S02]  /*2b80*/  IMAD.MOV.U32 R187, RZ, RZ, R82 ;  /* 0x000000ffffbb7224 */ /* 0x000fe400078e0052 */
[----:B------:R-:W-:-:S02]  /*2b90*/  IMAD.MOV.U32 R58, RZ, RZ, R73 ;  /* 0x000000ffff3a7224 */ /* 0x000fc400078e0049 */
[----:B------:R-:W-:Y:S01]  /*2ba0*/  IMAD.MOV.U32 R59, RZ, RZ, R75 ;  /* 0x000000ffff3b7224 */ /* 0x000fe200078e004b */
[----:B------:R1:W-:Y:S01]  /*2bb0*/  STS.128 [R2+UR9], R176 ;  /* 0x000000b002007988 */ /* 0x0003e20008000c09 */
[----:B------:R-:W-:-:S03]  /*2bc0*/  IMAD.MOV.U32 R60, RZ, RZ, R65 ;  /* 0x000000ffff3c7224 */ /* 0x000fc600078e0041 */
[----:B------:R-:W-:Y:S04]  /*2bd0*/  STS.128 [R2+UR9+0x1000], R180 ;  /* 0x001000b402007988 */ /* 0x000fe80008000c09 */
[----:B------:R-:W-:Y:S01]  /*2be0*/  STS.128 [R2+UR9+0x2000], R184 ;  /* 0x002000b802007988 */ /* 0x000fe20008000c09 */
[----:B-1----:R-:W-:Y:S01]  /*2bf0*/  MOV R176, R68 ;  /* 0x0000004400b07202 */ /* 0x002fe20000000f00 */
[----:B------:R-:W-:Y:S02]  /*2c00*/  IMAD.MOV.U32 R177, RZ, RZ, R70 ;  /* 0x000000ffffb17224 */ /* 0x000fe400078e0046 */
[----:B------:R-:W-:Y:S02]  /*2c10*/  IMAD.MOV.U32 R178, RZ, RZ, R84 ;  /* 0x000000ffffb27224 */ /* 0x000fe400078e0054 */
[----:B------:R-:W-:-:S05]  /*2c20*/  IMAD.MOV.U32 R179, RZ, RZ, R86 ;  /* 0x000000ffffb37224 */ /* 0x000fca00078e0056 */
[----:B------:R-:W-:Y:S01]  /*2c30*/  STS.128 [R2+UR9+0x3000], R176 ;  /* 0x003000b002007988 */ /* 0x000fe20008000c09 */
[----:B------:R-:W-:-:S03]  /*2c40*/  IMAD.MOV.U32 R62, RZ, RZ, R81 ;  /* 0x000000ffff3e7224 */ /* 0x000fc600078e0051 */
[----:B------:R1:W-:Y:S01]  /*2c50*/  STS.128 [R3+UR9], R56 ;  /* 0x0000003803007988 */ /* 0x0003e20008000c09 */
[----:B------:R-:W-:Y:S02]  /*2c60*/  IMAD.MOV.U32 R64, RZ, RZ, R69 ;  /* 0x000000ffff407224 */ /* 0x000fe400078e0045 */
[----:B------:R-:W-:Y:S02]  /*2c70*/  IMAD.MOV.U32 R65, RZ, RZ, R71 ;  /* 0x000000ffff417224 */ /* 0x000fe400078e0047 */
[----:B------:R-:W-:Y:S02]  /*2c80*/  IMAD.MOV.U32 R66, RZ, RZ, R85 ;  /* 0x000000ffff427224 */ /* 0x000fe400078e0055 */
[----:B-1----:R-:W-:Y:S01]  /*2c90*/  IMAD.MOV.U32 R56, RZ, RZ, R61 ;  /* 0x000000ffff387224 */ /* 0x002fe200078e003d */
[----:B------:R-:W-:Y:S01]  /*2ca0*/  MOV R58, R77 ;  /* 0x0000004d003a7202 */ /* 0x000fe20000000f00 */
[----:B------:R-:W-:Y:S01]  /*2cb0*/  IMAD.MOV.U32 R57, RZ, RZ, R63 ;  /* 0x000000ffff397224 */ /* 0x000fe200078e003f */
[----:B------:R-:W-:Y:S01]  /*2cc0*/  MOV R63, R83 ;  /* 0x00000053003f7202 */ /* 0x000fe20000000f00 */
[----:B------:R-:W-:-:S02]  /*2cd0*/  IMAD.MOV.U32 R61, RZ, RZ, R67 ;  /* 0x000000ffff3d7224 */ /* 0x000fc400078e0043 */
[----:B------:R-:W-:Y:S02]  /*2ce0*/  IMAD.MOV.U32 R59, RZ, RZ, R79 ;  /* 0x000000ffff3b7224 */ /* 0x000fe400078e004f */
[----:B------:R-:W-:Y:S01]  /*2cf0*/  IMAD.MOV.U32 R67, RZ, RZ, R87 ;  /* 0x000000ffff437224 */ /* 0x000fe200078e0057 */
[----:B------:R-:W-:Y:S04]  /*2d00*/  STS.128 [R3+UR9+0x2000], R60 ;  /* 0x0020003c03007988 */ /* 0x000fe80008000c09 */
[----:B------:R-:W-:Y:S04]  /*2d10*/  STS.128 [R3+UR9+0x1000], R56 ;  /* 0x0010003803007988 */ /* 0x000fe80008000c09 */
[----:B------:R-:W-:Y:S01]  /*2d20*/  STS.128 [R3+UR9+0x3000], R64 ;  /* 0x0030004003007988 */ /* 0x000fe20008000c09 */
[----:B------:R-:W-:Y:S01]  /*2d30*/  BAR.SYNC.DEFER_BLOCKING 0x0 ;  /* 0x0000000000007b1d */ /* 0x000fe20000010000 */
[----:B------:R-:W-:Y:S01]  /*2d40*/  MOV R176, R219 ;  /* 0x000000db00b07202 */ /* 0x000fe20000000f00 */
[----:B------:R-:W-:-:S02]  /*2d50*/  IMAD.MOV.U32 R177, RZ, RZ, R218 ;  /* 0x000000ffffb17224 */ /* 0x000fc400078e00da */
[----:B------:R-:W-:Y:S02]  /*2d60*/  IMAD.MOV.U32 R178, RZ, RZ, R217 ;  /* 0x000000ffffb27224 */ /* 0x000fe400078e00d9 */
        /* <DEDUP_REMOVED lines=12> */
[----:B------:R-:W-:-:S02]  /*2e30*/  IMAD.MOV.U32 R181, RZ, RZ, R210 ;  /* 0x000000ffffb57224 */ /* 0x000fc400078e00d2 */
[----:B------:R-:W-:Y:S01]  /*2e40*/  IMAD.MOV.U32 R183, RZ, RZ, R208 ;  /* 0x000000ffffb77224 */ /* 0x000fe200078e00d0 */
[----:B------:R1:W-:Y:S04]  /*2e50*/  STS.128 [R2+UR9], R176 ;  /* 0x000000b002007988 */ /* 0x0003e80008000c09 */
[----:B------:R2:W-:Y:S01]  /*2e60*/  STS.128 [R2+UR9+0x2000], R180 ;  /* 0x002000b402007988 */ /* 0x0005e20008000c09 */
[----:B-1----:R-:W-:Y:S01]  /*2e70*/  IMAD.MOV.U32 R176, RZ, RZ, R215 ;  /* 0x000000ffffb07224 */ /* 0x002fe200078e00d7 */
[----:B------:R-:W-:Y:S01]  /*2e80*/  MOV R177, R214 ;  /* 0x000000d600b17202 */ /* 0x000fe20000000f00 */
[----:B------:R-:W-:Y:S02]  /*2e90*/  IMAD.MOV.U32 R178, RZ, RZ, R213 ;  /* 0x000000ffffb27224 */ /* 0x000fe400078e00d5 */
[----:B------:R-:W-:-:S05]  /*2ea0*/  IMAD.MOV.U32 R179, RZ, RZ, R212 ;  /* 0x000000ffffb37224 */ /* 0x000fca00078e00d4 */
[----:B------:R1:W-:Y:S01]  /*2eb0*/  STS.128 [R2+UR9+0x1000], R176 ;  /* 0x001000b002007988 */ /* 0x0003e20008000c09 */
[----:B--2---:R-:W-:Y:S01]  /*2ec0*/  MOV R180, R199 ;  /* 0x000000c700b47202 */ /* 0x004fe20000000f00 */
[----:B------:R-:W-:Y:S02]  /*2ed0*/  IMAD.MOV.U32 R181, RZ, RZ, R198 ;  /* 0x000000ffffb57224 */ /* 0x000fe400078e00c6 */
[----:B------:R-:W-:Y:S02]  /*2ee0*/  IMAD.MOV.U32 R182, RZ, RZ, R197 ;  /* 0x000000ffffb67224 */ /* 0x000fe400078e00c5 */
[----:B------:R-:W-:Y:S02]  /*2ef0*/  IMAD.MOV.U32 R183, RZ, RZ, R196 ;  /* 0x000000ffffb77224 */ /* 0x000fe400078e00c4 */
[----:B-1----:R-:W-:Y:S01]  /*2f00*/  IMAD.MOV.U32 R176, RZ, RZ, R207 ;  /* 0x000000ffffb07224 */ /* 0x002fe200078e00cf */
[----:B------:R-:W-:Y:S01]  /*2f10*/  MOV R179, R204 ;  /* 0x000000cc00b37202 */ /* 0x000fe20000000f00 */
[----:B------:R-:W-:-:S02]  /*2f20*/  IMAD.MOV.U32 R177, RZ, RZ, R206 ;  /* 0x000000ffffb17224 */ /* 0x000fc400078e00ce */
[----:B------:R-:W-:-:S05]  /*2f30*/  IMAD.MOV.U32 R178, RZ, RZ, R205 ;  /* 0x000000ffffb27224 */ /* 0x000fca00078e00cd */
[----:B------:R1:W-:Y:S04]  /*2f40*/  STS.128 [R2+UR9+0x3000], R176 ;  /* 0x003000b002007988 */ /* 0x0003e80008000c09 */
[----:B------:R2:W-:Y:S01]  /*2f50*/  STS.128 [R3+UR9+0x1000], R180 ;  /* 0x001000b403007988 */ /* 0x0005e20008000c09 */
[----:B-1----:R-:W-:Y:S02]  /*2f60*/  IMAD.MOV.U32 R176, RZ, RZ, R203 ;  /* 0x000000ffffb07224 */ /* 0x002fe400078e00cb */
[----:B------:R-:W-:Y:S02]  /*2f70*/  IMAD.MOV.U32 R177, RZ, RZ, R202 ;  /* 0x000000ffffb17224 */ /* 0x000fe400078e00ca */
[----:B------:R-:W-:Y:S02]  /*2f80*/  IMAD.MOV.U32 R178, RZ, RZ, R201 ;  /* 0x000000ffffb27224 */ /* 0x000fe400078e00c9 */
[----:B------:R-:W-:Y:S01]  /*2f90*/  IMAD.MOV.U32 R179, RZ, RZ, R200 ;  /* 0x000000ffffb37224 */ /* 0x000fe200078e00c8 */
[----:B--2---:R-:W-:Y:S01]  /*2fa0*/  MOV R182, R189 ;  /* 0x000000bd00b67202 */ /* 0x004fe20000000f00 */
[----:B------:R-:W-:-:S02]  /*2fb0*/  IMAD.MOV.U32 R180, RZ, RZ, R191 ;  /* 0x000000ffffb47224 */ /* 0x000fc400078e00bf */
[----:B------:R-:W-:Y:S01]  /*2fc0*/  IMAD.MOV.U32 R181, RZ, RZ, R190 ;  /* 0x000000ffffb57224 */ /* 0x000fe200078e00be */
[----:B------:R1:W-:Y:S01]  /*2fd0*/  STS.128 [R3+UR9], R176 ;  /* 0x000000b003007988 */ /* 0x0003e20008000c09 */
[----:B------:R-:W-:-:S05]  /*2fe0*/  IMAD.MOV.U32 R183, RZ, RZ, R188 ;  /* 0x000000ffffb77224 */ /* 0x000fca00078e00bc */
[----:B------:R-:W-:Y:S01]  /*2ff0*/  STS.128 [R3+UR9+0x3000], R180 ;  /* 0x003000b403007988 */ /* 0x000fe20008000c09 */
[----:B-1----:R-:W-:Y:S01]  /*3000*/  IMAD.MOV.U32 R176, RZ, RZ, R195 ;  /* 0x000000ffffb07224 */ /* 0x002fe200078e00c3 */
[----:B------:R-:W-:Y:S01]  /*3010*/  MOV R177, R194 ;  /* 0x000000c200b17202 */ /* 0x000fe20000000f00 */
[----:B------:R-:W-:Y:S02]  /*3020*/  IMAD.MOV.U32 R178, RZ, RZ, R193 ;  /* 0x000000ffffb27224 */ /* 0x000fe400078e00c1 */
[----:B------:R-:W-:-:S05]  /*3030*/  IMAD.MOV.U32 R179, RZ, RZ, R192 ;  /* 0x000000ffffb37224 */ /* 0x000fca00078e00c0 */
[----:B------:R-:W-:Y:S01]  /*3040*/  STS.128 [R3+UR9+0x2000], R176 ;  /* 0x002000b003007988 */ /* 0x000fe20008000c09 */
[----:B------:R-:W-:Y:S01]  /*3050*/  BAR.SYNC.DEFER_BLOCKING 0x0 ;  /* 0x0000000000007b1d */ /* 0x000fe20000010000 */
[----:B------:R-:W-:Y:S01]  /*3060*/  IMAD.MOV.U32 R208, RZ, RZ, R88 ;  /* 0x000000ffffd07224 */ /* 0x000fe200078e0058 */
[----:B------:R-:W-:Y:S01]  /*3070*/  MOV R211, R106 ;  /* 0x0000006a00d37202 */ /* 0x000fe20000000f00 */
[----:B------:R-:W-:-:S03]  /*3080*/  IMAD.MOV.U32 R209, RZ, RZ, R90 ;  /* 0x000000ffffd17224 */ /* 0x000fc600078e005a */
[----:B------:R-:W1:Y:S04]  /*3090*/  LDS.128 R204, [R0+UR9] ;  /* 0x0000000900cc7984 */ /* 0x000e680008000c00 */
        /* <DEDUP_REMOVED lines=25> */
[----:B--2---:R-:W-:Y:S01]  /*3230*/  IMAD.MOV.U32 R208, RZ, RZ, R100 ;  /* 0x000000ffffd07224 */ /* 0x004fe200078e0064 */
[----:B------:R-:W-:Y:S01]  /*3240*/  MOV R209, R102 ;  /* 0x0000006600d17202 */ /* 0x000fe20000000f00 */
[----:B------:R-:W-:Y:S02]  /*3250*/  IMAD.MOV.U32 R210, RZ, RZ, R116 ;  /* 0x000000ffffd27224 */ /* 0x000fe400078e0074 */
[----:B------:R-:W-:Y:S01]  /*3260*/  IMAD.MOV.U32 R211, RZ, RZ, R118 ;  /* 0x000000ffffd37224 */ /* 0x000fe200078e0076 */
[----:B------:R-:W-:-:S04]  /*3270*/  MOV R96, R101 ;  /* 0x0000006500607202 */ /* 0x000fc80000000f00 */
[----:B------:R-:W-:Y:S01]  /*3280*/  STS.128 [R2+UR9+0x3000], R208 ;  /* 0x003000d002007988 */ /* 0x000fe20008000c09 */
[----:B------:R-:W-:-:S03]  /*3290*/  IMAD.MOV.U32 R94, RZ, RZ, R113 ;  /* 0x000000ffff5e7224 */ /* 0x000fc600078e0071 */
[----:B------:R2:W-:Y:S01]  /*32a0*/  STS.128 [R3+UR9], R88 ;  /* 0x0000005803007988 */ /* 0x0005e20008000c09 */
[----:B------:R-:W-:Y:S02]  /*32b0*/  IMAD.MOV.U32 R97, RZ, RZ, R103 ;  /* 0x000000ffff617224 */ /* 0x000fe400078e0067 */
[----:B------:R-:W-:Y:S02]  /*32c0*/  IMAD.MOV.U32 R98, RZ, RZ, R117 ;  /* 0x000000ffff627224 */ /* 0x000fe400078e0075 */
[----:B--2---:R-:W-:Y:S01]  /*32d0*/  IMAD.MOV.U32 R88, RZ, RZ, R93 ;  /* 0x000000ffff587224 */ /* 0x004fe200078e005d */
[----:B------:R-:W-:Y:S01]  /*32e0*/  MOV R91, R111 ;  /* 0x0000006f005b7202 */ /* 0x000fe20000000f00 */
[----:B------:R-:W-:Y:S02]  /*32f0*/  IMAD.MOV.U32 R89, RZ, RZ, R95 ;  /* 0x000000ffff597224 */ /* 0x000fe400078e005f */
[----:B------:R-:W-:Y:S02]  /*3300*/  IMAD.MOV.U32 R93, RZ, RZ, R99 ;  /* 0x000000ffff5d7224 */ /* 0x000fe400078e0063 */
[----:B------:R-:W-:-:S02]  /*3310*/  IMAD.MOV.U32 R90, RZ, RZ, R109 ;  /* 0x000000ffff5a7224 */ /* 0x000fc400078e006d */
[----:B------:R-:W-:Y:S02]  /*3320*/  IMAD.MOV.U32 R95, RZ, RZ, R115 ;  /* 0x000000ffff5f7224 */ /* 0x000fe400078e0073 */
[----:B------:R-:W-:Y:S01]  /*3330*/  IMAD.MOV.U32 R99, RZ, RZ, R119 ;  /* 0x000000ffff637224 */ /* 0x000fe200078e0077 */
[----:B------:R-:W-:Y:S04]  /*3340*/  STS.128 [R3+UR9+0x1000], R88 ;  /* 0x0010005803007988 */ /* 0x000fe80008000c09 */
[----:B------:R-:W-:Y:S04]  /*3350*/  STS.128 [R3+UR9+0x2000], R92 ;  /* 0x0020005c03007988 */ /* 0x000fe80008000c09 */
[----:B------:R-:W-:Y:S01]  /*3360*/  STS.128 [R3+UR9+0x3000], R96 ;  /* 0x0030006003007988 */ /* 0x000fe20008000c09 */
[----:B------:R-:W-:Y:S01]  /*3370*/  BAR.SYNC.DEFER_BLOCKING 0x0 ;  /* 0x0000000000007b1d */ /* 0x000fe20000010000 */
[----:B------:R-:W-:Y:S01]  /*3380*/  IMAD.MOV.U32 R208, RZ, RZ, R251 ;  /* 0x000000ffffd07224 */ /* 0x000fe200078e00fb */
[----:B------:R-:W-:Y:S01]  /*3390*/  MOV R209, R250 ;  /* 0x000000fa00d17202 */ /* 0x000fe20000000f00 */
        /* <DEDUP_REMOVED lines=17> */
[----:B--2---:R-:W-:Y:S01]  /*34b0*/  IMAD.MOV.U32 R208, RZ, RZ, R247 ;  /* 0x000000ffffd07224 */ /* 0x004fe200078e00f7 */
[----:B------:R-:W-:Y:S01]  /*34c0*/  MOV R210, R245 ;  /* 0x000000f500d27202 */ /* 0x000fe20000000f00 */
[----:B------:R-:W-:Y:S02]  /*34d0*/  IMAD.MOV.U32 R209, RZ, RZ, R246 ;  /* 0x000000ffffd17224 */ /* 0x000fe400078e00f6 */
[----:B------:R-:W-:-:S05]  /*34e0*/  IMAD.MOV.U32 R211, RZ, RZ, R244 ;  /* 0x000000ffffd37224 */ /* 0x000fca00078e00f4 */
[----:B------:R2:W-:Y:S01]  /*34f0*/  STS.128 [R2+UR9+0x1000], R208 ;  /* 0x001000d002007988 */ /* 0x0005e20008000c09 */
[----:B---3--:R-:W-:Y:S01]  /*3500*/  IMAD.MOV.U32 R212, RZ, RZ, R231 ;  /* 0x000000ffffd47224 */ /* 0x008fe200078e00e7 */
[----:B------:R-:W-:Y:S01]  /*3510*/  MOV R213, R230 ;  /* 0x000000e600d57202 */ /* 0x000fe20000000f00 */
[----:B------:R-:W-:Y:S02]  /*3520*/  IMAD.MOV.U32 R214, RZ, RZ, R229 ;  /* 0x000000ffffd67224 */ /* 0x000fe400078e00e5 */
[----:B------:R-:W-:Y:S02]  /*3530*/  IMAD.MOV.U32 R215, RZ, RZ, R228 ;  /* 0x000000ffffd77224 */ /* 0x000fe400078e00e4 */
[----:B--2---:R-:W-:Y:S02]  /*3540*/  IMAD.MOV.U32 R208, RZ, RZ, R239 ;  /* 0x000000ffffd07224 */ /* 0x004fe400078e00ef */
[----:B------:R-:W-:Y:S02]  /*3550*/  IMAD.MOV.U32 R209, RZ, RZ, R238 ;  /* 0x000000ffffd17224 */ /* 0x000fe400078e00ee */
[----:B------:R-:W-:-:S02]  /*3560*/  IMAD.MOV.U32 R210, RZ, RZ, R237 ;  /* 0x000000ffffd27224 */ /* 0x000fc400078e00ed */
[----:B------:R-:W-:-:S05]  /*3570*/  IMAD.MOV.U32 R211, RZ, RZ, R236 ;  /* 0x000000ffffd37224 */ /* 0x000fca00078e00ec */
[----:B------:R2:W-:Y:S04]  /*3580*/  STS.128 [R2+UR9+0x3000], R208 ;  /* 0x003000d002007988 */ /* 0x0005e80008000c09 */
[----:B------:R3:W-:Y:S01]  /*3590*/  STS.128 [R3+UR9+0x1000], R212 ;  /* 0x001000d403007988 */ /* 0x0007e20008000c09 */
[----:B--2---:R-:W-:Y:S01]  /*35a0*/  MOV R208, R235 ;  /* 0x000000eb00d07202 */ /* 0x004fe20000000f00 */
[----:B------:R-:W-:Y:S02]  /*35b0*/  IMAD.MOV.U32 R209, RZ, RZ, R234 ;  /* 0x000000ffffd17224 */ /* 0x000fe400078e00ea */
[----:B------:R-:W-:Y:S02]  /*35c0*/  IMAD.MOV.U32 R210, RZ, RZ, R233 ;  /* 0x000000ffffd27224 */ /* 0x000fe400078e00e9 */
[----:B------:R-:W-:Y:S01]  /*35d0*/  IMAD.MOV.U32 R211, RZ, RZ, R232 ;  /* 0x000000ffffd37224 */ /* 0x000fe200078e00e8 */
[----:B---3--:R-:W-:Y:S01]  /*35e0*/  MOV R215, R220 ;  /* 0x000000dc00d77202 */ /* 0x008fe20000000f00 */
[----:B------:R-:W-:-:S02]  /*35f0*/  IMAD.MOV.U32 R212, RZ, RZ, R223 ;  /* 0x000000ffffd47224 */ /* 0x000fc400078e00df */
[----:B------:R-:W-:Y:S01]  /*3600*/  IMAD.MOV.U32 R213, RZ, RZ, R222 ;  /* 0x000000ffffd57224 */ /* 0x000fe200078e00de */
[----:B------:R2:W-:Y:S01]  /*3610*/  STS.128 [R3+UR9], R208 ;  /* 0x000000d003007988 */ /* 0x0005e20008000c09 */
[----:B------:R-:W-:-:S05]  /*3620*/  IMAD.MOV.U32 R214, RZ, RZ, R221 ;  /* 0x000000ffffd67224 */ /* 0x000fca00078e00dd */
[----:B------:R-:W-:Y:S01]  /*3630*/  STS.128 [R3+UR9+0x3000], R212 ;  /* 0x003000d403007988 */ /* 0x000fe20008000c09 */
[----:B--2---:R-:W-:Y:S01]  /*3640*/  IMAD.MOV.U32 R208, RZ, RZ, R227 ;  /* 0x000000ffffd07224 */ /* 0x004fe200078e00e3 */
[----:B------:R-:W-:Y:S01]  /*3650*/  MOV R210, R225 ;  /* 0x000000e100d27202 */ /* 0x000fe20000000f00 */
[----:B------:R-:W-:Y:S02]  /*3660*/  IMAD.MOV.U32 R209, RZ, RZ, R226 ;  /* 0x000000ffffd17224 */ /* 0x000fe400078e00e2 */
[----:B------:R-:W-:-:S05]  /*3670*/  IMAD.MOV.U32 R211, RZ, RZ, R224 ;  /* 0x000000ffffd37224 */ /* 0x000fca00078e00e0 */
[----:B------:R-:W-:Y:S01]  /*3680*/  STS.128 [R3+UR9+0x2000], R208 ;  /* 0x002000d003007988 */ /* 0x000fe20008000c09 */
[----:B------:R-:W-:Y:S06]  /*3690*/  BAR.SYNC.DEFER_BLOCKING 0x0 ;  /* 0x0000000000007b1d */ /* 0x000fec0000010000 */
[----:B------:R2:W-:Y:S02]  /*36a0*/  STL [R1+0x1f8], R11 ;  /* 0x0001f80b01007387 */ /* 0x0005e40000100800 */
[----:B--2---:R-:W2:Y:S02]  /*36b0*/  S2R R11, SR_TID.X ;  /* 0x00000000000b7919 */ /* 0x004ea40000002100 */
[----:B------:R-:W3:Y:S04]  /*36c0*/  LDS.128 R236, [R0+UR9] ;  /* 0x0000000900ec7984 */ /* 0x000ee80008000c00 */
[----:B------:R-:W4:Y:S04]  /*36d0*/  LDS.128 R232, [R0+UR9+0x200] ;  /* 0x0002000900e87984 */ /* 0x000f280008000c00 */
[----:B------:R-:W5:Y:S04]  /*36e0*/  LDS.128 R228, [R0+UR9+0x400] ;  /* 0x0004000900e47984 */ /* 0x000f680008000c00 */
[----:B------:R-:W5:Y:S04]  /*36f0*/  LDS.128 R224, [R0+UR9+0x600] ;  /* 0x0006000900e07984 */ /* 0x000f680008000c00 */
[----:B------:R-:W5:Y:S04]  /*3700*/  LDS.128 R220, [R0+UR9+0x800] ;  /* 0x0008000900dc7984 */ /* 0x000f680008000c00 */
[----:B------:R-:W5:Y:S04]  /*3710*/  LDS.128 R216, [R0+UR9+0xa00] ;  /* 0x000a000900d87984 */ /* 0x000f680008000c00 */
[----:B------:R-:W5:Y:S04]  /*3720*/  LDS.128 R212, [R0+UR9+0xc00] ;  /* 0x000c000900d47984 */ /* 0x000f680008000c00 */
[----:B------:R-:W5:Y:S01]  /*3730*/  LDS.128 R208, [R0+UR9+0xe00] ;  /* 0x000e000900d07984 */ /* 0x000f620008000c00 */
[----:B------:R-:W0:Y:S01]  /*3740*/  S2R R10, SR_TID.X ;  /* 0x00000000000a7919 */ /* 0x000e220000002100 */
[----:B------:R-:W-:-:S02]  /*3750*/  IMAD.MOV.U32 R240, RZ, RZ, R120 ;  /* 0x000000fffff07224 */ /* 0x000fc400078e0078 */
[----:B------:R-:W-:Y:S02]  /*3760*/  IMAD.MOV.U32 R241, RZ, RZ, R122 ;  /* 0x000000fffff17224 */ /* 0x000fe400078e007a */
[----:B------:R-:W-:Y:S02]  /*3770*/  IMAD.MOV.U32 R242, RZ, RZ, R136 ;  /* 0x000000fffff27224 */ /* 0x000fe400078e0088 */
[----:B------:R-:W-:Y:S01]  /*3780*/  IMAD.MOV.U32 R243, RZ, RZ, R138 ;  /* 0x000000fffff37224 */ /* 0x000fe200078e008a */
[----:B------:R-:W-:Y:S01]  /*3790*/  BAR.SYNC.DEFER_BLOCKING 0x0 ;  /* 0x0000000000007b1d */ /* 0x000fe20000010000 */
[----:B------:R-:W-:Y:S01]  /*37a0*/  IMAD.MOV.U32 R120, RZ, RZ, R121 ;  /* 0x000000ffff787224 */ /* 0x000fe200078e0079 */
[----:B--2---:R-:W-:Y:S01]  /*37b0*/  SHF.R.U32.HI R11, RZ, 0x5, R11 ;  /* 0x00000005ff0b7819 */ /* 0x004fe2000001160b */
        /* <DEDUP_REMOVED lines=8> */
[----:B------:R-:W-:Y:S01]  /*3840*/  IMAD.MOV.U32 R121, RZ, RZ, R123 ;  /* 0x000000ffff797224 */ /* 0x000fe200078e007b */
[----:B------:R-:W-:Y:S01]  /*3850*/  MOV R123, R139 ;  /* 0x0000008b007b7202 */ /* 0x000fe20000000f00 */
[----:B------:R-:W-:Y:S01]  /*3860*/  IMAD.MOV.U32 R122, RZ, RZ, R137 ;  /* 0x000000ffff7a7224 */ /* 0x000fe200078e0089 */
[----:B------:R-:W-:Y:S01]  /*3870*/  SGXT.U32 R11, R11, 0x3 ;  /* 0x000000030b0b781a */ /* 0x000fe20000000000 */
[----:B------:R2:W-:Y:S03]  /*3880*/  STS.128 [R2+UR9], R240 ;  /* 0x000000f002007988 */ /* 0x0005e60008000c09 */
[----:B------:R-:W-:Y:S01]  /*3890*/  LOP3.LUT R11, R11, 0x8, RZ, 0xfc, !PT ;  /* 0x000000080b0b7812 */ /* 0x000fe200078efcff */
[----:B------:R-:W-:Y:S01]  /*38a0*/  STS.128 [R2+UR9+0x1000], R244 ;  /* 0x001000f402007988 */ /* 0x000fe20008000c09 */
[----:B------:R-:W-:-:S03]  /*38b0*/  IMAD.MOV.U32 R124, RZ, RZ, R129 ;  /* 0x000000ffff7c7224 */ /* 0x000fc600078e0081 */
[----:B------:R-:W-:Y:S01]  /*38c0*/  STS.128 [R2+UR9+0x2000], R248 ;  /* 0x002000f802007988 */ /* 0x000fe20008000c09 */
[----:B--2---:R-:W-:Y:S01]  /*38d0*/  IMAD.MOV.U32 R240, RZ, RZ, R132 ;  /* 0x000000fffff07224 */ /* 0x004fe200078e0084 */
[----:B------:R-:W-:Y:S01]  /*38e0*/  MOV R242, R148 ;  /* 0x0000009400f27202 */ /* 0x000fe20000000f00 */
[----:B------:R-:W-:Y:S02]  /*38f0*/  IMAD.MOV.U32 R241, RZ, RZ, R134 ;  /* 0x000000fffff17224 */ /* 0x000fe400078e0086 */
[----:B------:R-:W-:Y:S01]  /*3900*/  IMAD.MOV.U32 R243, RZ, RZ, R150 ;  /* 0x000000fffff37224 */ /* 0x000fe200078e0096 */
[----:B------:R-:W-:-:S04]  /*3910*/  ULEA UR4, UP0, UR8, UR6, 0x5 ;  /* 0x0000000608047291 */ /* 0x000fc8000f80283f */
[----:B------:R2:W-:Y:S01]  /*3920*/  STS.128 [R2+UR9+0x3000], R240 ;  /* 0x003000f002007988 */ /* 0x0005e20008000c09 */
[----:B------:R-:W-:-:S03]  /*3930*/  IMAD.MOV.U32 R126, RZ, RZ, R145 ;  /* 0x000000ffff7e7224 */ /* 0x000fc600078e0091 */
[----:B------:R1:W-:Y:S01]  /*3940*/  STS.128 [R3+UR9], R120 ;  /* 0x0000007803007988 */ /* 0x0003e20008000c09 */
[----:B------:R-:W-:Y:S01]  /*3950*/  MOV R128, R133 ;  /* 0x0000008500807202 */ /* 0x000fe20000000f00 */
[----:B------:R-:W-:Y:S02]  /*3960*/  IMAD.MOV.U32 R129, RZ, RZ, R135 ;  /* 0x000000ffff817224 */ /* 0x000fe400078e0087 */
[----:B------:R-:W-:Y:S01]  /*3970*/  IMAD.MOV.U32 R130, RZ, RZ, R149 ;  /* 0x000000ffff827224 */ /* 0x000fe200078e0095 */
[----:B------:R-:W-:Y:S01]  /*3980*/  ULEA.HI.X UR5, UR10, UR7, URZ, 0x2, UP0 ;  /* 0x000000070a057291 */ /* 0x000fe200080f143f */
[----:B------:R-:W-:Y:S02]  /*3990*/  MOV R132, 0x4 ;  /* 0x0000000400847802 */ /* 0x000fe40000000f00 */
[----:B0-----:R-:W-:Y:S02]  /*39a0*/  LOP3.LUT R10, R10, 0x1f, RZ, 0xc0, !PT ;  /* 0x0000001f0a0a7812 */ /* 0x001fe400078ec0ff */
[----:B--2---:R-:W-:Y:S01]  /*39b0*/  LEA R2, P0, R11, UR6, 0xa ;  /* 0x000000060b027c11 */ /* 0x004fe2000f8050ff */
[----:B-1----:R-:W-:-:S02]  /*39c0*/  IMAD.MOV.U32 R120, RZ, RZ, R125 ;  /* 0x000000ffff787224 */ /* 0x002fc400078e007d */
[----:B------:R-:W-:Y:S02]  /*39d0*/  IMAD.MOV.U32 R121, RZ, RZ, R127 ;  /* 0x000000ffff797224 */ /* 0x000fe400078e007f */
[----:B------:R-:W-:Y:S02]  /*39e0*/  IMAD.MOV.U32 R125, RZ, RZ, R131 ;  /* 0x000000ffff7d7224 */ /* 0x000fe400078e0083 */
[----:B------:R-:W-:Y:S02]  /*39f0*/  IMAD.MOV.U32 R122, RZ, RZ, R141 ;  /* 0x000000ffff7a7224 */ /* 0x000fe400078e008d */
[----:B------:R-:W-:Y:S02]  /*3a00*/  IMAD.MOV.U32 R123, RZ, RZ, R143 ;  /* 0x000000ffff7b7224 */ /* 0x000fe400078e008f */
[----:B------:R-:W-:Y:S02]  /*3a10*/  IMAD.MOV.U32 R127, RZ, RZ, R147 ;  /* 0x000000ffff7f7224 */ /* 0x000fe400078e0093 */
[----:B------:R-:W-:Y:S01]  /*3a20*/  IMAD.MOV.U32 R131, RZ, RZ, R151 ;  /* 0x000000ffff837224 */ /* 0x000fe200078e0097 */
[----:B------:R0:W-:Y:S04]  /*3a30*/  STS.128 [R3+UR9+0x1000], R120 ;  /* 0x0010007803007988 */ /* 0x0001e80008000c09 */
[----:B------:R-:W-:Y:S04]  /*3a40*/  STS.128 [R3+UR9+0x2000], R124 ;  /* 0x0020007c03007988 */ /* 0x000fe80008000c09 */
[----:B------:R1:W-:Y:S01]  /*3a50*/  STS.128 [R3+UR9+0x3000], R128 ;  /* 0x0030008003007988 */ /* 0x0003e20008000c09 */
[----:B0-----:R-:W-:Y:S01]  /*3a60*/  IMAD.WIDE.U32 R120, R10, R132, UR4 ;  /* 0x000000040a787e25 */ /* 0x001fe2000f8e0084 */
[----:B------:R-:W-:Y:S01]  /*3a70*/  BAR.SYNC.DEFER_BLOCKING 0x0 ;  /* 0x0000000000007b1d */ /* 0x000fe20000010000 */
[----:B-1----:R-:W-:-:S05]  /*3a80*/  LEA.HI.X R3, R252, UR7, RZ, 0x2, P0 ;  /* 0x00000007fc037c11 */ /* 0x002fca00080f14ff */
[----:B------:R-:W0:Y:S01]  /*3a90*/  S2R R11, SR_TID.X ;  /* 0x00000000000b7919 */ /* 0x000e220000002100 */
[----:B------:R-:W-:Y:S01]  /*3aa0*/  IMAD.WIDE.U32 R132, R10, 0x4, R2 ;  /* 0x000000040a847825 */ /* 0x000fe200078e0002 */
[----:B------:R-:W1:Y:S01]  /*3ab0*/  S2R R136, SR_TID.X ;  /* 0x0000000000887919 */ /* 0x000e620000002100 */
[----:B------:R-:W2:Y:S01]  /*3ac0*/  S2R R10, SR_TID.X ;  /* 0x00000000000a7919 */ /* 0x000ea20000002100 */
[----:B------:R-:W4:Y:S04]  /*3ad0*/  LDL.LU R252, [R1+0x200] ;  /* 0x0002000001fc7983 */ /* 0x000f280000300800 */
[----:B------:R5:W-:Y:S04]  /*3ae0*/  STG.E desc[UR12][R120.64], R12 ;  /* 0x0000000c78007986 */ /* 0x000be8000c10190c */
[----:B------:R-:W-:Y:S04]  /*3af0*/  STG.E desc[UR12][R120.64+0x80], R14 ;  /* 0x0000800e78007986 */ /* 0x000fe8000c10190c */
[----:B------:R-:W-:Y:S04]  /*3b00*/  STG.E desc[UR12][R120.64+0x100], R172 ;  /* 0x000100ac78007986 */ /* 0x000fe8000c10190c */
[----:B------:R-:W-:Y:S01]  /*3b10*/  STG.E desc[UR12][R120.64+0x180], R174 ;  /* 0x000180ae78007986 */ /* 0x000fe2000c10190c */
[----:B--2---:R-:W-:-:S04]  /*3b20*/  SHF.R.U32.HI R10, RZ, 0x5, R10 ;  /* 0x00000005ff0a7819 */ /* 0x004fc8000001160a */
[----:B------:R-:W-:Y:S01]  /*3b30*/  SGXT.U32 R10, R10, 0x3 ;  /* 0x000000030a0a781a */ /* 0x000fe20000000000 */
[----:B------:R-:W-:Y:S03]  /*3b40*/  STG.E desc[UR12][R120.64+0x200], R204 ;  /* 0x000200cc78007986 */ /* 0x000fe6000c10190c */
[----:B------:R-:W-:Y:S01]  /*3b50*/  LOP3.LUT R10, R10, 0x18, RZ, 0xfc, !PT ;  /* 0x000000180a0a7812 */ /* 0x000fe200078efcff */
[----:B------:R-:W-:Y:S04]  /*3b60*/  STG.E desc[UR12][R120.64+0x280], R206 ;  /* 0x000280ce78007986 */ /* 0x000fe8000c10190c */
[----:B---3--:R-:W-:Y:S01]  /*3b70*/  STG.E desc[UR12][R120.64+0x300], R236 ;  /* 0x000300ec78007986 */ /* 0x008fe2000c10190c */
[----:B-----5:R-:W-:-:S03]  /*3b80*/  LEA R12, P2, R10, UR6, 0xa ;  /* 0x000000060a0c7c11 */ /* 0x020fc6000f8450ff */
[----:B------:R-:W-:Y:S04]  /*3b90*/  STG.E desc[UR12][R120.64+0x380], R238 ;  /* 0x000380ee78007986 */ /* 0x000fe8000c10190c */
[----:B------:R2:W-:Y:S02]  /*3ba0*/  STG.E desc[UR12][R132.64], R13 ;  /* 0x0000000d84007986 */ /* 0x0005e4000c10190c */
[----:B--2---:R-:W-:Y:S02]  /*3bb0*/  SHF.L.U32 R13, R10, 0x8, RZ ;  /* 0x000000080a0d7819 */ /* 0x004fe400000006ff */
[----:B------:R-:W2:Y:S01]  /*3bc0*/  S2R R10, SR_TID.X ;  /* 0x00000000000a7919 */ /* 0x000ea20000002100 */
[----:B0-----:R-:W-:-:S04]  /*3bd0*/  SHF.R.U32.HI R11, RZ, 0x5, R11 ;  /* 0x00000005ff0b7819 */ /* 0x001fc8000001160b */
[----:B------:R-:W-:-:S04]  /*3be0*/  SGXT.U32 R11, R11, 0x3 ;  /* 0x000000030b0b781a */ /* 0x000fc80000000000 */
[----:B------:R-:W-:Y:S01]  /*3bf0*/  LOP3.LUT R11, R11, 0x20, RZ, 0xfc, !PT ;  /* 0x000000200b0b7812 */ /* 0x000fe200078efcff */
[----:B------:R0:W-:Y:S03]  /*3c00*/  STG.E desc[UR12][R132.64+0x80], R15 ;  /* 0x0000800f84007986 */ /* 0x0001e6000c10190c */
[----:B------:R-:W-:Y:S02]  /*3c10*/  LEA R14, P1, R11, UR6, 0xa ;  /* 0x000000060b0e7c11 */ /* 0x000fe4000f8250ff */
[----:B--2---:R-:W-:-:S04]  /*3c20*/  SHF.R.U32.HI R10, RZ, 0x5, R10 ;  /* 0x00000005ff0a7819 */ /* 0x004fc8000001160a */
[----:B------:R-:W-:-:S04]  /*3c30*/  SGXT.U32 R10, R10, 0x3 ;  /* 0x000000030a0a781a */ /* 0x000fc80000000000 */
[----:B------:R-:W-:Y:S01]  /*3c40*/  LOP3.LUT R10, R10, 0x28, RZ, 0xfc, !PT ;  /* 0x000000280a0a7812 */ /* 0x000fe200078efcff */
[----:B0-----:R-:W-:-:S03]  /*3c50*/  IMAD.SHL.U32 R15, R11, 0x100, RZ ;  /* 0x000001000b0f7824 */ /* 0x001fc600078e00ff */
[C---:B------:R-:W-:Y:S01]  /*3c60*/  LEA R120, P0, R10.reuse, UR6, 0xa ;  /* 0x000000060a787c11 */ /* 0x040fe2000f8050ff */
[----:B------:R-:W-:Y:S01]  /*3c70*/  IMAD.SHL.U32 R121, R10, 0x100, RZ ;  /* 0x000001000a797824 */ /* 0x000fe200078e00ff */
[----:B------:R-:W0:Y:S01]  /*3c80*/  S2R R11, SR_TID.X ;  /* 0x00000000000b7919 */ /* 0x000e220000002100 */
[----:B------:R-:W2:Y:S01]  /*3c90*/  S2R R10, SR_TID.X ;  /* 0x00000000000a7919 */ /* 0x000ea20000002100 */
[----:B0-----:R-:W-:Y:S02]  /*3ca0*/  SHF.R.U32.HI R11, RZ, 0x5, R11 ;  /* 0x00000005ff0b7819 */ /* 0x001fe4000001160b */
[----:B--2---:R-:W-:Y:S02]  /*3cb0*/  SHF.R.U32.HI R10, RZ, 0x5, R10 ;  /* 0x00000005ff0a7819 */ /* 0x004fe4000001160a */
[----:B------:R-:W-:Y:S02]  /*3cc0*/  SGXT.U32 R11, R11, 0x3 ;  /* 0x000000030b0b781a */ /* 0x000fe40000000000 */
[----:B------:R-:W-:-:S02]  /*3cd0*/  SGXT.U32 R10, R10, 0x3 ;  /* 0x000000030a0a781a */ /* 0x000fc40000000000 */
[----:B------:R-:W-:Y:S02]  /*3ce0*/  LOP3.LUT R11, R11, 0x38, RZ, 0xfc, !PT ;  /* 0x000000380b0b7812 */ /* 0x000fe400078efcff */
[----:B------:R-:W-:Y:S02]  /*3cf0*/  LOP3.LUT R10, R10, 0x40, RZ, 0xfc, !PT ;  /* 0x000000400a0a7812 */ /* 0x000fe400078efcff */
[C---:B------:R-:W-:Y:S01]  /*3d00*/  LEA R124, P5, R11.reuse, UR6, 0xa ;  /* 0x000000060b7c7c11 */ /* 0x040fe2000f8a50ff */
[----:B------:R-:W-:Y:S01]  /*3d10*/  IMAD.SHL.U32 R125, R11, 0x100, RZ ;  /* 0x000001000b7d7824 */ /* 0x000fe200078e00ff */
[C---:B------:R-:W-:Y:S02]  /*3d20*/  SHF.L.U32 R127, R10.reuse, 0x8, RZ ;  /* 0x000000080a7f7819 */ /* 0x040fe400000006ff */
[----:B------:R-:W-:Y:S01]  /*3d30*/  LEA R126, P4, R10, UR6, 0xa ;  /* 0x000000060a7e7c11 */ /* 0x000fe2000f8850ff */
[----:B------:R-:W0:Y:S01]  /*3d40*/  S2R R11, SR_TID.X ;  /* 0x00000000000b7919 */ /* 0x000e220000002100 */
[----:B------:R-:W2:Y:S01]  /*3d50*/  S2R R10, SR_TID.X ;  /* 0x00000000000a7919 */ /* 0x000ea20000002100 */
[----:B-1----:R-:W-:-:S04]  /*3d60*/  SHF.R.U32.HI R136, RZ, 0x5, R136 ;  /* 0x00000005ff887819 */ /* 0x002fc80000011688 */
[----:B------:R-:W-:-:S04]  /*3d70*/  SGXT.U32 R136, R136, 0x3 ;  /* 0x000000038888781a */ /* 0x000fc80000000000 */
[----:B------:R-:W-:-:S04]  /*3d80*/  LOP3.LUT R136, R136, 0x10, RZ, 0xfc, !PT ;  /* 0x0000001088887812 */ /* 0x000fc800078efcff */
[C---:B------:R-:W-:Y:S01]  /*3d90*/  LEA R2, P3, R136.reuse, UR6, 0xa ;  /* 0x0000000688027c11 */ /* 0x040fe2000f8650ff */
[----:B------:R-:W-:Y:S01]  /*3da0*/  IMAD.SHL.U32 R3, R136, 0x100, RZ ;  /* 0x0000010088037824 */ /* 0x000fe200078e00ff */
[----:B------:R-:W-:Y:S02]  /*3db0*/  LEA.HI.X R13, R13, UR7, RZ, 0x2, P2 ;  /* 0x000000070d0d7c11 */ /* 0x000fe400090f14ff */
[----:B0-----:R-:W-:Y:S02]  /*3dc0*/  SHF.R.U32.HI R11, RZ, 0x5, R11 ;  /* 0x00000005ff0b7819 */ /* 0x001fe4000001160b */
[----:B--2---:R-:W-:Y:S02]  /*3dd0*/  SHF.R.U32.HI R10, RZ, 0x5, R10 ;  /* 0x00000005ff0a7819 */ /* 0x004fe4000001160a */
[----:B------:R-:W-:Y:S02]  /*3de0*/  SGXT.U32 R11, R11, 0x3 ;  /* 0x000000030b0b781a */ /* 0x000fe40000000000 */
[----:B------:R-:W-:-:S02]  /*3df0*/  SGXT.U32 R10, R10, 0x3 ;  /* 0x000000030a0a781a */ /* 0x000fc40000000000 */
[----:B------:R-:W-:Y:S02]  /*3e00*/  LOP3.LUT R11, R11, 0x48, RZ, 0xfc, !PT ;  /* 0x000000480b0b7812 */ /* 0x000fe400078efcff */
[----:B------:R-:W-:Y:S02]  /*3e10*/  LOP3.LUT R10, R10, 0x50, RZ, 0xfc, !PT ;  /* 0x000000500a0a7812 */ /* 0x000fe400078efcff */
[----:B------:R-:W-:Y:S01]  /*3e20*/  LEA.HI.X R3, R3, UR7, RZ, 0x2, P3 ;  /* 0x0000000703037c11 */ /* 0x000fe200098f14ff */
[C---:B------:R-:W-:Y:S01]  /*3e30*/  IMAD.SHL.U32 R129, R11.reuse, 0x100, RZ ;  /* 0x000001000b817824 */ /* 0x040fe200078e00ff */
[C---:B------:R-:W-:Y:S01]  /*3e40*/  LEA R130, P2, R10.reuse, UR6, 0xa ;  /* 0x000000060a827c11 */ /* 0x040fe2000f8450ff */
[----:B------:R-:W-:Y:S01]  /*3e50*/  IMAD.SHL.U32 R131, R10, 0x100, RZ ;  /* 0x000001000a837824 */ /* 0x000fe200078e00ff */
[----:B------:R-:W-:Y:S01]  /*3e60*/  LEA R128, P3, R11, UR6, 0xa ;  /* 0x000000060b807c11 */ /* 0x000fe2000f8650ff */
[----:B------:R-:W0:Y:S01]  /*3e70*/  S2R R10, SR_TID.X ;  /* 0x00000000000a7919 */ /* 0x000e220000002100 */
[----:B------:R-:W1:Y:S01]  /*3e80*/  S2R R11, SR_TID.X ;  /* 0x00000000000b7919 */ /* 0x000e620000002100 */
[----:B------:R-:W-:Y:S01]  /*3e90*/  LEA.HI.X R121, R121, UR7, RZ, 0x2, P0 ;  /* 0x0000000779797c11 */ /* 0x000fe200080f14ff */
[----:B------:R-:W2:Y:S01]  /*3ea0*/  S2R R136, SR_TID.X ;  /* 0x0000000000887919 */ /* 0x000ea20000002100 */
[----:B------:R-:W-:Y:S01]  /*3eb0*/  LEA.HI.X R15, R15, UR7, RZ, 0x2, P1 ;  /* 0x000000070f0f7c11 */ /* 0x000fe200088f14ff */
[----:B------:R-:W-:Y:S04]  /*3ec0*/  STG.E desc[UR12][R132.64+0x100], R173 ;  /* 0x000100ad84007986 */ /* 0x000fe8000c10190c */
[----:B------:R-:W-:Y:S01]  /*3ed0*/  STG.E desc[UR12][R132.64+0x180], R175 ;  /* 0x000180af84007986 */ /* 0x000fe2000c10190c */
[----:B0-----:R-:W-:-:S02]  /*3ee0*/  SHF.R.U32.HI R10, RZ, 0x5, R10 ;  /* 0x00000005ff0a7819 */ /* 0x001fc4000001160a */
[----:B-1----:R-:W-:Y:S02]  /*3ef0*/  SHF.R.U32.HI R11, RZ, 0x5, R11 ;  /* 0x00000005ff0b7819 */ /* 0x002fe4000001160b */
[----:B------:R-:W-:Y:S02]  /*3f00*/  SGXT.U32 R10, R10, 0x3 ;  /* 0x000000030a0a781a */ /* 0x000fe40000000000 */
[----:B------:R-:W-:Y:S02]  /*3f10*/  SGXT.U32 R11, R11, 0x3 ;  /* 0x000000030b0b781a */ /* 0x000fe40000000000 */
[----:B------:R-:W-:Y:S02]  /*3f20*/  LOP3.LUT R10, R10, 0x60, RZ, 0xfc, !PT ;  /* 0x000000600a0a7812 */ /* 0x000fe400078efcff */
[----:B------:R-:W-:Y:S01]  /*3f30*/  LOP3.LUT R11, R11, 0x58, RZ, 0xfc, !PT ;  /* 0x000000580b0b7812 */ /* 0x000fe200078efcff */
[----:B------:R-:W-:Y:S01]  /*3f40*/  STG.E desc[UR12][R132.64+0x200], R205 ;  /* 0x000200cd84007986 */ /* 0x000fe2000c10190c */
[C---:B------:R-:W-:Y:S01]  /*3f50*/  LEA R134, P0, R10.reuse, UR6, 0xa ;  /* 0x000000060a867c11 */ /* 0x040fe2000f8050ff */
[----:B------:R-:W-:-:S02]  /*3f60*/  IMAD.SHL.U32 R135, R10, 0x100, RZ ;  /* 0x000001000a877824 */ /* 0x000fc400078e00ff */
[----:B------:R-:W-:Y:S04]  /*3f70*/  STG.E desc[UR12][R132.64+0x280], R207 ;  /* 0x000280cf84007986 */ /* 0x000fe8000c10190c */
[----:B------:R-:W-:Y:S04]  /*3f80*/  STG.E desc[UR12][R132.64+0x300], R237 ;  /* 0x000300ed84007986 */ /* 0x000fe8000c10190c */
[----:B------:R0:W-:Y:S01]  /*3f90*/  STG.E desc[UR12][R132.64+0x380], R239 ;  /* 0x000380ef84007986 */ /* 0x0001e2000c10190c */
[----:B------:R-:W1:Y:S01]  /*3fa0*/  S2R R10, SR_TID.X ;  /* 0x00000000000a7919 */ /* 0x000e620000002100 */
[C---:B0-----:R-:W-:Y:S01]  /*3fb0*/  IMAD.SHL.U32 R133, R11.reuse, 0x100, RZ ;  /* 0x000001000b857824 */ /* 0x041fe200078e00ff */
[----:B------:R-:W-:-:S02]  /*3fc0*/  LEA R132, P1, R11, UR6, 0xa ;  /* 0x000000060b847c11 */ /* 0x000fc4000f8250ff */
[----:B------:R-:W0:Y:S01]  /*3fd0*/  S2R R11, SR_TID.X ;  /* 0x00000000000b7919 */ /* 0x000e220000002100 */
[----:B--2---:R-:W-:-:S04]  /*3fe0*/  SHF.R.U32.HI R136, RZ, 0x5, R136 ;  /* 0x00000005ff887819 */ /* 0x004fc80000011688 */
[----:B------:R-:W-:-:S04]  /*3ff0*/  SGXT.U32 R136, R136, 0x3 ;  /* 0x000000038888781a */ /* 0x000fc80000000000 */
[----:B------:R-:W-:Y:S02]  /*4000*/  LOP3.LUT R136, R136, 0x30, RZ, 0xfc, !PT ;  /* 0x0000003088887812 */ /* 0x000fe400078efcff */
[----:B-1----:R-:W-:-:S04]  /*4010*/  SHF.R.U32.HI R10, RZ, 0x5, R10 ;  /* 0x00000005ff0a7819 */ /* 0x002fc8000001160a */
[----:B------:R-:W-:Y:S02]  /*4020*/  SGXT.U32 R10, R10, 0x3 ;  /* 0x000000030a0a781a */ /* 0x000fe40000000000 */
[----:B0-----:R-:W-:Y:S01]  /*4030*/  SHF.R.U32.HI R11, RZ, 0x5, R11 ;  /* 0x00000005ff0b7819 */ /* 0x001fe2000001160b */
[----:B------:R-:W-:-:S03]  /*4040*/  IMAD.SHL.U32 R123, R136, 0x100, RZ ;  /* 0x00000100887b7824 */ /* 0x000fc600078e00ff */
[----:B------:R-:W-:Y:S02]  /*4050*/  SGXT.U32 R11, R11, 0x3 ;  /* 0x000000030b0b781a */ /* 0x000fe40000000000 */
[----:B------:R-:W-:Y:S02]  /*4060*/  LOP3.LUT R10, R10, 0x70, RZ, 0xfc, !PT ;  /* 0x000000700a0a7812 */ /* 0x000fe400078efcff */
[----:B------:R-:W-:Y:S02]  /*4070*/  LEA R122, P6, R136, UR6, 0xa ;  /* 0x00000006887a7c11 */ /* 0x000fe4000f8c50ff */
[----:B------:R-:W-:Y:S01]  /*4080*/  LOP3.LUT R11, R11, 0x68, RZ, 0xfc, !PT ;  /* 0x000000680b0b7812 */ /* 0x000fe200078efcff */
[----:B------:R-:W-:Y:S01]  /*4090*/  IMAD.SHL.U32 R139, R10, 0x100, RZ ;  /* 0x000001000a8b7824 */ /* 0x000fe200078e00ff */
[----:B------:R-:W-:Y:S02]  /*40a0*/  LEA.HI.X R125, R125, UR7, RZ, 0x2, P5 ;  /* 0x000000077d7d7c11 */ /* 0x000fe4000a8f14ff */
[----:B------:R-:W-:-:S02]  /*40b0*/  LEA.HI.X R123, R123, UR7, RZ, 0x2, P6 ;  /* 0x000000077b7b7c11 */ /* 0x000fc4000b0f14ff */
[----:B------:R-:W-:Y:S02]  /*40c0*/  LEA R138, P5, R10, UR6, 0xa ;  /* 0x000000060a8a7c11 */ /* 0x000fe4000f8a50ff */
[C---:B------:R-:W-:Y:S01]  /*40d0*/  SHF.L.U32 R137, R11.reuse, 0x8, RZ ;  /* 0x000000080b897819 */ /* 0x040fe200000006ff */
[----:B------:R-:W0:Y:S01]  /*40e0*/  S2R R10, SR_TID.X ;  /* 0x00000000000a7919 */ /* 0x000e220000002100 */
[----:B------:R-:W-:Y:S02]  /*40f0*/  LEA R136, P6, R11, UR6, 0xa ;  /* 0x000000060b887c11 */ /* 0x000fe4000f8c50ff */
[----:B------:R-:W1:Y:S01]  /*4100*/  S2R R11, SR_TID.X ;  /* 0x00000000000b7919 */ /* 0x000e620000002100 */
[----:B------:R-:W-:Y:S02]  /*4110*/  LEA.HI.X R129, R129, UR7, RZ, 0x2, P3 ;  /* 0x0000000781817c11 */ /* 0x000fe400098f14ff */
[----:B------:R-:W-:Y:S02]  /*4120*/  LEA.HI.X R127, R127, UR7, RZ, 0x2, P4 ;  /* 0x000000077f7f7c11 */ /* 0x000fe4000a0f14ff */
[----:B0-----:R-:W-:-:S02]  /*4130*/  SHF.R.U32.HI R10, RZ, 0x5, R10 ;  /* 0x00000005ff0a7819 */ /* 0x001fc4000001160a */
[----:B-1----:R-:W-:Y:S02]  /*4140*/  SHF.R.U32.HI R11, RZ, 0x5, R11 ;  /* 0x00000005ff0b7819 */ /* 0x002fe4000001160b */
[----:B------:R-:W-:Y:S02]  /*4150*/  SGXT.U32 R10, R10, 0x3 ;  /* 0x000000030a0a781a */ /* 0x000fe40000000000 */
[----:B------:R-:W-:Y:S02]  /*4160*/  SGXT.U32 R11, R11, 0x3 ;  /* 0x000000030b0b781a */ /* 0x000fe40000000000 */
[----:B------:R-:W-:Y:S02]  /*4170*/  LOP3.LUT R10, R10, 0x80, RZ, 0xfc, !PT ;  /* 0x000000800a0a7812 */ /* 0x000fe400078efcff */
[----:B------:R-:W-:Y:S02]  /*4180*/  LOP3.LUT R11, R11, 0x78, RZ, 0xfc, !PT ;  /* 0x000000780b0b7812 */ /* 0x000fe400078efcff */
[C---:B------:R-:W-:Y:S01]  /*4190*/  LEA R142, P3, R10.reuse, UR6, 0xa ;  /* 0x000000060a8e7c11 */ /* 0x040fe2000f8650ff */
[----:B------:R-:W-:Y:S01]  /*41a0*/  IMAD.SHL.U32 R143, R10, 0x100, RZ ;  /* 0x000001000a8f7824 */ /* 0x000fe200078e00ff */
[C---:B------:R-:W-:Y:S01]  /*41b0*/  LEA R140, P4, R11.reuse, UR6, 0xa ;  /* 0x000000060b8c7c11 */ /* 0x040fe2000f8850ff */
[----:B------:R-:W-:Y:S01]  /*41c0*/  IMAD.SHL.U32 R141, R11, 0x100, RZ ;  /* 0x000001000b8d7824 */ /* 0x000fe200078e00ff */
[----:B------:R-:W0:Y:S01]  /*41d0*/  S2R R10, SR_TID.X ;  /* 0x00000000000a7919 */ /* 0x000e220000002100 */
[----:B------:R-:W1:Y:S01]  /*41e0*/  S2R R11, SR_TID.X ;  /* 0x00000000000b7919 */ /* 0x000e620000002100 */
[----:B------:R-:W-:-:S02]  /*41f0*/  LEA.HI.X R133, R133, UR7, RZ, 0x2, P1 ;  /* 0x0000000785857c11 */ /* 0x000fc400088f14ff */
[----:B------:R-:W-:Y:S02]  /*4200*/  LEA.HI.X R131, R131, UR7, RZ, 0x2, P2 ;  /* 0x0000000783837c11 */ /* 0x000fe400090f14ff */
[----:B0-----:R-:W-:Y:S02]  /*4210*/  SHF.R.U32.HI R10, RZ, 0x5, R10 ;  /* 0x00000005ff0a7819 */ /* 0x001fe4000001160a */
[----:B-1----:R-:W-:Y:S02]  /*4220*/  SHF.R.U32.HI R11, RZ, 0x5, R11 ;  /* 0x00000005ff0b7819 */ /* 0x002fe4000001160b */
[----:B------:R-:W-:Y:S02]  /*4230*/  SGXT.U32 R10, R10, 0x3 ;  /* 0x000000030a0a781a */ /* 0x000fe40000000000 */
[----:B------:R-:W-:Y:S02]  /*4240*/  SGXT.U32 R11, R11, 0x3 ;  /* 0x000000030b0b781a */ /* 0x000fe40000000000 */
[----:B------:R-:W-:-:S02]  /*4250*/  LOP3.LUT R10, R10, 0x90, RZ, 0xfc, !PT ;  /* 0x000000900a0a7812 */ /* 0x000fc400078efcff */
[----:B------:R-:W-:Y:S02]  /*4260*/  LOP3.LUT R11, R11, 0x88, RZ, 0xfc, !PT ;  /* 0x000000880b0b7812 */ /* 0x000fe400078efcff */
[C---:B------:R-:W-:Y:S02]  /*4270*/  SHF.L.U32 R147, R10.reuse, 0x8, RZ ;  /* 0x000000080a937819 */ /* 0x040fe400000006ff */
[----:B------:R-:W-:Y:S01]  /*4280*/  LEA R146, P1, R10, UR6, 0xa ;  /* 0x000000060a927c11 */ /* 0x000fe2000f8250ff */
[C---:B------:R-:W-:Y:S01]  /*4290*/  IMAD.SHL.U32 R145, R11.reuse, 0x100, RZ ;  /* 0x000001000b917824 */ /* 0x040fe200078e00ff */
[----:B------:R-:W-:Y:S01]  /*42a0*/  LEA R144, P2, R11, UR6, 0xa ;  /* 0x000000060b907c11 */ /* 0x000fe2000f8450ff */
[----:B------:R-:W0:Y:S01]  /*42b0*/  S2R R10, SR_TID.X ;  /* 0x00000000000a7919 */ /* 0x000e220000002100 */
[----:B------:R-:W1:Y:S01]  /*42c0*/  S2R R11, SR_TID.X ;  /* 0x00000000000b7919 */ /* 0x000e620000002100 */
[----:B------:R-:W-:Y:S02]  /*42d0*/  LEA.HI.X R137, R137, UR7, RZ, 0x2, P6 ;  /* 0x0000000789897c11 */ /* 0x000fe4000b0f14ff */
[----:B------:R-:W-:-:S02]  /*42e0*/  LEA.HI.X R135, R135, UR7, RZ, 0x2, P0 ;  /* 0x0000000787877c11 */ /* 0x000fc400080f14ff */
[----:B0-----:R-:W-:Y:S02]  /*42f0*/  SHF.R.U32.HI R10, RZ, 0x5, R10 ;  /* 0x00000005ff0a7819 */ /* 0x001fe4000001160a */
[----:B-1----:R-:W-:Y:S02]  /*4300*/  SHF.R.U32.HI R11, RZ, 0x5, R11 ;  /* 0x00000005ff0b7819 */ /* 0x002fe4000001160b */
[----:B------:R-:W-:Y:S02]  /*4310*/  SGXT.U32 R10, R10, 0x3 ;  /* 0x000000030a0a781a */ /* 0x000fe40000000000 */
[----:B------:R-:W-:Y:S02]  /*4320*/  SGXT.U32 R11, R11, 0x3 ;  /* 0x000000030b0b781a */ /* 0x000fe40000000000 */
[----:B------:R-:W-:Y:S02]  /*4330*/  LOP3.LUT R10, R10, 0xa0, RZ, 0xfc, !PT ;  /* 0x000000a00a0a7812 */ /* 0x000fe400078efcff */
[----:B------:R-:W-:-:S02]  /*4340*/  LOP3.LUT R11, R11, 0x98, RZ, 0xfc, !PT ;  /* 0x000000980b0b7812 */ /* 0x000fc400078efcff */
[C---:B------:R-:W-:Y:S01]  /*4350*/  LEA R150, P6, R10.reuse, UR6, 0xa ;  /* 0x000000060a967c11 */ /* 0x040fe2000f8c50ff */
[----:B------:R-:W-:Y:S01]  /*4360*/  IMAD.SHL.U32 R151, R10, 0x100, RZ ;  /* 0x000001000a977824 */ /* 0x000fe200078e00ff */
[C---:B------:R-:W-:Y:S01]  /*4370*/  LEA R148, P0, R11.reuse, UR6, 0xa ;  /* 0x000000060b947c11 */ /* 0x040fe2000f8050ff */
[----:B------:R-:W-:Y:S01]  /*4380*/  IMAD.SHL.U32 R149, R11, 0x100, RZ ;  /* 0x000001000b957824 */ /* 0x000fe200078e00ff */
[----:B------:R-:W0:Y:S01]  /*4390*/  S2R R10, SR_TID.X ;  /* 0x00000000000a7919 */ /* 0x000e220000002100 */
        /* <DEDUP_REMOVED lines=23> */
[C---:B------:R-:W-:Y:S01]  /*4510*/  LEA R206, P2, R10.reuse, UR6, 0xa ;  /* 0x000000060ace7c11 */ /* 0x040fe2000f8450ff */
[----:B------:R-:W-:Y:S01]  /*4520*/  IMAD.SHL.U32 R207, R10, 0x100, RZ ;  /* 0x000001000acf7824 */ /* 0x000fe200078e00ff */
[C---:B------:R-:W-:Y:S01]  /*4530*/  SHF.L.U32 R205, R11.reuse, 0x8, RZ ;  /* 0x000000080bcd7819 */ /* 0x040fe200000006ff */
[----:B------:R-:W0:Y:S01]  /*4540*/  S2R R10, SR_TID.X ;  /* 0x00000000000a7919 */ /* 0x000e220000002100 */
[----:B------:R-:W-:Y:S02]  /*4550*/  LEA R204, P3, R11, UR6, 0xa ;  /* 0x000000060bcc7c11 */ /* 0x000fe4000f8650ff */
        /* <DEDUP_REMOVED lines=23> */
[----:B------:R-:W-:-:S02]  /*46d0*/  SHF.L.U32 R243, R10, 0x8, RZ ;  /* 0x000000080af37819 */ /* 0x000fc400000006ff */
[----:B------:R-:W-:Y:S01]  /*46e0*/  LEA R242, P5, R10, UR6, 0xa ;  /* 0x000000060af27c11 */ /* 0x000fe2000f8a50ff */
[C---:B------:R-:W-:Y:S01]  /*46f0*/  IMAD.SHL.U32 R241, R11.reuse, 0x100, RZ ;  /* 0x000001000bf17824 */ /* 0x040fe200078e00ff */
[----:B------:R-:W-:Y:S01]  /*4700*/  LEA R240, P6, R11, UR6, 0xa ;  /* 0x000000060bf07c11 */ /* 0x000fe2000f8c50ff */
[----:B------:R-:W0:Y:S01]  /*4710*/  S2R R10, SR_TID.X ;  /* 0x00000000000a7919 */ /* 0x000e220000002100 */
[----:B------:R-:W1:Y:S01]  /*4720*/  S2R R11, SR_TID.X ;  /* 0x00000000000b7919 */ /* 0x000e620000002100 */
[----:B------:R-:W-:Y:S02]  /*4730*/  LEA.HI.X R205, R205, UR7, RZ, 0x2, P3 ;  /* 0x00000007cdcd7c11 */ /* 0x000fe400098f14ff */
[----:B------:R-:W-:Y:S02]  /*4740*/  LEA.HI.X R175, R175, UR7, RZ, 0x2, P4 ;  /* 0x00000007afaf7c11 */ /* 0x000fe4000a0f14ff */
[----:B0-----:R-:W-:Y:S02]  /*4750*/  SHF.R.U32.HI R10, RZ, 0x5, R10 ;  /* 0x00000005ff0a7819 */ /* 0x001fe4000001160a */
[----:B-1----:R-:W-:-:S02]  /*4760*/  SHF.R.U32.HI R11, RZ, 0x5, R11 ;  /* 0x00000005ff0b7819 */ /* 0x002fc4000001160b */
        /* <DEDUP_REMOVED lines=8> */
[----:B------:R-:W2:Y:S04]  /*47f0*/  LDL.LU R10, [R1+0x40] ;  /* 0x00004000010a7983 */ /* 0x000ea80000300800 */
[----:B------:R-:W3:Y:S04]  /*4800*/  LDL.LU R11, [R1+0x48] ;  /* 0x00004800010b7983 */ /* 0x000ee80000300800 */
[----:B------:R-:W5:Y:S04]  /*4810*/  LDL.LU R250, [R1+0x44] ;  /* 0x0000440001fa7983 */ /* 0x000f680000300800 */
[----:B------:R-:W5:Y:S01]  /*4820*/  LDL.LU R251, [R1+0x4c] ;  /* 0x00004c0001fb7983 */ /* 0x000f620000300800 */
[----:B------:R-:W-:Y:S01]  /*4830*/  LEA.HI.X R207, R207, UR7, RZ, 0x2, P2 ;  /* 0x00000007cfcf7c11 */ /* 0x000fe200090f14ff */
[C---:B----4-:R-:W-:Y:S01]  /*4840*/  IMAD.SHL.U32 R249, R252.reuse, 0x100, RZ ;  /* 0x00000100fcf97824 */ /* 0x050fe200078e00ff */
[----:B------:R-:W-:-:S02]  /*4850*/  LEA R248, P2, R252, UR6, 0xa ;  /* 0x00000006fcf87c11 */ /* 0x000fc4000f8450ff */
[----:B------:R-:W0:Y:S01]  /*4860*/  S2R R252, SR_TID.X ;  /* 0x0000000000fc7919 */ /* 0x000e220000002100 */
[----:B------:R-:W-:Y:S02]  /*4870*/  LEA.HI.X R237, R237, UR7, RZ, 0x2, P1 ;  /* 0x00000007eded7c11 */ /* 0x000fe400088f14ff */
[----:B------:R-:W-:Y:S02]  /*4880*/  LEA.HI.X R239, R239, UR7, RZ, 0x2, P0 ;  /* 0x00000007efef7c11 */ /* 0x000fe400080f14ff */
[----:B------:R-:W-:Y:S02]  /*4890*/  LEA.HI.X R241, R241, UR7, RZ, 0x2, P6 ;  /* 0x00000007f1f17c11 */ /* 0x000fe4000b0f14ff */
[----:B------:R-:W-:Y:S02]  /*48a0*/  LEA.HI.X R243, R243, UR7, RZ, 0x2, P5 ;  /* 0x00000007f3f37c11 */ /* 0x000fe4000a8f14ff */
[----:B------:R-:W-:Y:S02]  /*48b0*/  LEA.HI.X R245, R245, UR7, RZ, 0x2, P4 ;  /* 0x00000007f5f57c11 */ /* 0x000fe4000a0f14ff */
[----:B------:R-:W-:-:S02]  /*48c0*/  LEA.HI.X R247, R247, UR7, RZ, 0x2, P3 ;  /* 0x00000007f7f77c11 */ /* 0x000fc400098f14ff */
[----:B------:R-:W-:Y:S02]  /*48d0*/  LEA.HI.X R249, R249, UR7, RZ, 0x2, P2 ;  /* 0x00000007f9f97c11 */ /* 0x000fe400090f14ff */
[----:B0-----:R-:W-:-:S05]  /*48e0*/  LOP3.LUT R252, R252, 0x1f, RZ, 0xc0, !PT ;  /* 0x0000001ffcfc7812 */ /* 0x001fca00078ec0ff */
[----:B------:R-:W-:-:S04]  /*48f0*/  IMAD.WIDE.U32 R2, R252, 0x4, R2 ;  /* 0x00000004fc027825 */ /* 0x000fc800078e0002 */
[C---:B------:R-:W-:Y:S01]  /*4900*/  IMAD.WIDE.U32 R12, R252.reuse, 0x4, R12 ;  /* 0x00000004fc0c7825 */ /* 0x040fe200078e000c */
[----:B------:R-:W-:Y:S03]  /*4910*/  STG.E desc[UR12][R2.64+0x100], R168 ;  /* 0x000100a802007986 */ /* 0x000fe6000c10190c */
[----:B------:R-:W-:-:S04]  /*4920*/  IMAD.WIDE.U32 R14, R252, 0x4, R14 ;  /* 0x00000004fc0e7825 */ /* 0x000fc800078e000e */
        /* <DEDUP_REMOVED lines=26> */
[----:B------:R-:W-:Y:S02]  /*4ad0*/  IMAD.WIDE.U32 R248, R252, 0x4, R248 ;  /* 0x00000004fcf87825 */ /* 0x000fe400078e00f8 */
[----:B------:R-:W4:Y:S04]  /*4ae0*/  LDL.LU R252, [R1+0x3c] ;  /* 0x00003c0001fc7983 */ /* 0x000f280000300800 */
[----:B------:R-:W-:Y:S04]  /*4af0*/  STG.E desc[UR12][R2.64+0x180], R170 ;  /* 0x000180aa02007986 */ /* 0x000fe8000c10190c */
[----:B------:R-:W-:Y:S04]  /*4b00*/  STG.E desc[UR12][R2.64+0x200], R200 ;  /* 0x000200c802007986 */ /* 0x000fe8000c10190c */
[----:B------:R-:W-:Y:S04]  /*4b10*/  STG.E desc[UR12][R2.64+0x280], R202 ;  /* 0x000280ca02007986 */ /* 0x000fe8000c10190c */
[----:B------:R-:W-:Y:S04]  /*4b20*/  STG.E desc[UR12][R2.64+0x300], R232 ;  /* 0x000300e802007986 */ /* 0x000fe8000c10190c */
[----:B------:R-:W-:Y:S04]  /*4b30*/  STG.E desc[UR12][R2.64+0x380], R234 ;  /* 0x000380ea02007986 */ /* 0x000fe8000c10190c */
[----:B--2---:R0:W-:Y:S04]  /*4b40*/  STG.E desc[UR12][R2.64], R10 ;  /* 0x0000000a02007986 */ /* 0x0041e8000c10190c */
[----:B---3--:R1:W-:Y:S04]  /*4b50*/  STG.E desc[UR12][R2.64+0x80], R11 ;  /* 0x0000800b02007986 */ /* 0x0083e8000c10190c */
[----:B0-----:R-:W2:Y:S04]  /*4b60*/  LDL.LU R10, [R1+0x1fc] ;  /* 0x0001fc00010a7983 */ /* 0x001ea80000300800 */
[----:B-1----:R-:W3:Y:S04]  /*4b70*/  LDL.LU R11, [R1+0x1f8] ;  /* 0x0001f800010b7983 */ /* 0x002ee80000300800 */
[----:B------:R-:W4:Y:S04]  /*4b80*/  LDL.LU R168, [R1+0x34] ;  /* 0x0000340001a87983 */ /* 0x000f280000300800 */
[----:B------:R-:W2:Y:S04]  /*4b90*/  LDL.LU R170, [R1+0x38] ;  /* 0x0000380001aa7983 */ /* 0x000ea80000300800 */
[----:B------:R-:W3:Y:S04]  /*4ba0*/  LDL.LU R200, [R1+0x30] ;  /* 0x0000300001c87983 */ /* 0x000ee80000300800 */
[----:B------:R-:W4:Y:S04]  /*4bb0*/  LDL.LU R2, [R1+0x20] ;  /* 0x0000200001027983 */ /* 0x000f280000300800 */
[----:B-----5:R0:W-:Y:S04]  /*4bc0*/  STG.E desc[UR12][R12.64], R250 ;  /* 0x000000fa0c007986 */ /* 0x0201e8000c10190c */
[----:B------:R-:W5:Y:S04]  /*4bd0*/  LDL.LU R3, [R1+0x28] ;  /* 0x0000280001037983 */ /* 0x000f680000300800 */
[----:B------:R1:W-:Y:S04]  /*4be0*/  STG.E desc[UR12][R12.64+0x80], R251 ;  /* 0x000080fb0c007986 */ /* 0x0003e8000c10190c */
[----:B0-----:R-:W5:Y:S04]  /*4bf0*/  LDL.LU R250, [R1+0x24] ;  /* 0x0000240001fa7983 */ /* 0x001f680000300800 */
[----:B-1----:R-:W5:Y:S04]  /*4c00*/  LDL.LU R251, [R1+0x2c] ;  /* 0x00002c0001fb7983 */ /* 0x002f680000300800 */
[----:B------:R-:W5:Y:S04]  /*4c10*/  LDL.LU R232, [R1+0x10] ;  /* 0x0000100001e87983 */ /* 0x000f680000300800 */
[----:B------:R-:W-:Y:S04]  /*4c20*/  STG.E desc[UR12][R12.64+0x100], R169 ;  /* 0x000100a90c007986 */ /* 0x000fe8000c10190c */
[----:B------:R-:W-:Y:S04]  /*4c30*/  STG.E desc[UR12][R12.64+0x180], R171 ;  /* 0x000180ab0c007986 */ /* 0x000fe8000c10190c */
[----:B------:R-:W-:Y:S04]  /*4c40*/  STG.E desc[UR12][R12.64+0x200], R201 ;  /* 0x000200c90c007986 */ /* 0x000fe8000c10190c */
[----:B------:R-:W-:Y:S04]  /*4c50*/  STG.E desc[UR12][R12.64+0x280], R203 ;  /* 0x000280cb0c007986 */ /* 0x000fe8000c10190c */
[----:B------:R-:W-:Y:S04]  /*4c60*/  STG.E desc[UR12][R12.64+0x300], R233 ;  /* 0x000300e90c007986 */ /* 0x000fe8000c10190c */
[----:B------:R-:W-:Y:S04]  /*4c70*/  STG.E desc[UR12][R12.64+0x380], R235 ;  /* 0x000380eb0c007986 */ /* 0x000fe8000c10190c */
[----:B------:R-:W5:Y:S04]  /*4c80*/  LDL.LU R202, [R1+0x18] ;  /* 0x0000180001ca7983 */ /* 0x000f680000300800 */
[----:B------:R-:W-:Y:S04]  /*4c90*/  STG.E desc[UR12][R14.64+0x100], R164 ;  /* 0x000100a40e007986 */ /* 0x000fe8000c10190c */
[----:B------:R-:W-:Y:S04]  /*4ca0*/  STG.E desc[UR12][R14.64+0x180], R166 ;  /* 0x000180a60e007986 */ /* 0x000fe8000c10190c */
[----:B------:R-:W-:Y:S04]  /*4cb0*/  STG.E desc[UR12][R14.64+0x200], R196 ;  /* 0x000200c40e007986 */ /* 0x000fe8000c10190c */
[----:B------:R-:W-:Y:S04]  /*4cc0*/  STG.E desc[UR12][R14.64+0x280], R198 ;  /* 0x000280c60e007986 */ /* 0x000fe8000c10190c */
[----:B------:R-:W-:Y:S04]  /*4cd0*/  STG.E desc[UR12][R14.64+0x300], R228 ;  /* 0x000300e40e007986 */ /* 0x000fe8000c10190c */
[----:B------:R-:W-:Y:S04]  /*4ce0*/  STG.E desc[UR12][R14.64+0x380], R230 ;  /* 0x000380e60e007986 */ /* 0x000fe8000c10190c */
[----:B--2---:R-:W-:Y:S04]  /*4cf0*/  STG.E desc[UR12][R14.64+0x80], R170 ;  /* 0x000080aa0e007986 */ /* 0x004fe8000c10190c */
[----:B---3--:R0:W-:Y:S04]  /*4d00*/  STG.E desc[UR12][R14.64], R200 ;  /* 0x000000c80e007986 */ /* 0x0081e8000c10190c */
[----:B----4-:R1:W-:Y:S04]  /*4d10*/  STG.E desc[UR12][R120.64], R168 ;  /* 0x000000a878007986 */ /* 0x0103e8000c10190c */
[----:B------:R2:W-:Y:S04]  /*4d20*/  STG.E desc[UR12][R120.64+0x80], R252 ;  /* 0x000080fc78007986 */ /* 0x0005e8000c10190c */
[----:B0-----:R-:W3:Y:S04]  /*4d30*/  LDL.LU R200, [R1+0x14] ;  /* 0x0000140001c87983 */ /* 0x001ee80000300800 */
[----:B------:R-:W4:Y:S04]  /*4d40*/  LDL.LU R170, [R1+0x1c] ;  /* 0x00001c0001aa7983 */ /* 0x000f280000300800 */
[----:B------:R-:W-:Y:S04]  /*4d50*/  STG.E desc[UR12][R120.64+0x100], R165 ;  /* 0x000100a578007986 */ /* 0x000fe8000c10190c */
[----:B------:R-:W-:Y:S04]  /*4d60*/  STG.E desc[UR12][R120.64+0x180], R167 ;  /* 0x000180a778007986 */ /* 0x000fe8000c10190c */
[----:B------:R-:W-:Y:S04]  /*4d70*/  STG.E desc[UR12][R120.64+0x200], R197 ;  /* 0x000200c578007986 */ /* 0x000fe8000c10190c */
[----:B------:R-:W-:Y:S04]  /*4d80*/  STG.E desc[UR12][R120.64+0x280], R199 ;  /* 0x000280c778007986 */ /* 0x000fe8000c10190c */
[----:B------:R-:W-:Y:S04]  /*4d90*/  STG.E desc[UR12][R120.64+0x300], R229 ;  /* 0x000300e578007986 */ /* 0x000fe8000c10190c */
[----:B------:R-:W-:Y:S04]  /*4da0*/  STG.E desc[UR12][R120.64+0x380], R231 ;  /* 0x000380e778007986 */ /* 0x000fe8000c10190c */
[----:B-1----:R-:W4:Y:S04]  /*4db0*/  LDL.LU R168, [R1] ;  /* 0x0000000001a87983 */ /* 0x002f280000300800 */
[----:B------:R-:W-:Y:S04]  /*4dc0*/  STG.E desc[UR12][R122.64], R2 ;  /* 0x000000027a007986 */ /* 0x000fe8000c10190c */
[----:B-----5:R-:W-:Y:S04]  /*4dd0*/  STG.E desc[UR12][R122.64+0x80], R3 ;  /* 0x000080037a007986 */ /* 0x020fe8000c10190c */
[----:B------:R-:W-:Y:S04]  /*4de0*/  STG.E desc[UR12][R122.64+0x100], R160 ;  /* 0x000100a07a007986 */ /* 0x000fe8000c10190c */
[----:B------:R-:W-:Y:S04]  /*4df0*/  STG.E desc[UR12][R122.64+0x180], R162 ;  /* 0x000180a27a007986 */ /* 0x000fe8000c10190c */
[----:B------:R-:W-:Y:S04]  /*4e00*/  STG.E desc[UR12][R122.64+0x200], R192 ;  /* 0x000200c07a007986 */ /* 0x000fe8000c10190c */
[----:B------:R-:W-:Y:S04]  /*4e10*/  STG.E desc[UR12][R122.64+0x280], R194 ;  /* 0x000280c27a007986 */ /* 0x000fe8000c10190c */
[----:B------:R-:W-:Y:S04]  /*4e20*/  STG.E desc[UR12][R122.64+0x300], R224 ;  /* 0x000300e07a007986 */ /* 0x000fe8000c10190c */
[----:B------:R-:W-:Y:S04]  /*4e30*/  STG.E desc[UR12][R122.64+0x380], R226 ;  /* 0x000380e27a007986 */ /* 0x000fe8000c10190c */
[----:B--2---:R-:W2:Y:S04]  /*4e40*/  LDL.LU R252, [R1+0x8] ;  /* 0x0000080001fc7983 */ /* 0x004ea80000300800 */
[----:B------:R0:W-:Y:S04]  /*4e50*/  STG.E desc[UR12][R124.64], R250 ;  /* 0x000000fa7c007986 */ /* 0x0001e8000c10190c */
[----:B------:R1:W-:Y:S04]  /*4e60*/  STG.E desc[UR12][R124.64+0x80], R251 ;  /* 0x000080fb7c007986 */ /* 0x0003e8000c10190c */
[----:B------:R-:W5:Y:S04]  /*4e70*/  LDS.128 R12, [R0+UR9] ;  /* 0x00000009000c7984 */ /* 0x000f680008000c00 */
[----:B0-----:R-:W5:Y:S04]  /*4e80*/  LDL.LU R250, [R1+0x4] ;  /* 0x0000040001fa7983 */ /* 0x001f680000300800 */
[----:B-1----:R-:W5:Y:S04]  /*4e90*/  LDL.LU R251, [R1+0xc] ;  /* 0x00000c0001fb7983 */ /* 0x002f680000300800 */
[----:B------:R-:W-:Y:S04]  /*4ea0*/  STG.E desc[UR12][R124.64+0x100], R161 ;  /* 0x000100a17c007986 */ /* 0x000fe8000c10190c */
        /* <DEDUP_REMOVED lines=19> */
[----:B------:R-:W0:Y:S04]  /*4fe0*/  LDS.128 R120, [R0+UR9+0x200] ;  /* 0x0002000900787984 */ /* 0x000e280008000c00 */
[----:B---3--:R-:W-:Y:S04]  /*4ff0*/  STG.E desc[UR12][R128.64], R200 ;  /* 0x000000c880007986 */ /* 0x008fe8000c10190c */
[----:B----4-:R-:W-:Y:S04]  /*5000*/  STG.E desc[UR12][R128.64+0x80], R170 ;  /* 0x000080aa80007986 */ /* 0x010fe8000c10190c */
[----:B------:R-:W-:Y:S04]  /*5010*/  STG.E desc[UR12][R130.64+0x100], R152 ;  /* 0x0001009882007986 */ /* 0x000fe8000c10190c */
[----:B------:R-:W-:Y:S04]  /*5020*/  STG.E desc[UR12][R130.64+0x180], R154 ;  /* 0x0001809a82007986 */ /* 0x000fe8000c10190c */
[----:B------:R-:W-:Y:S04]  /*5030*/  STG.E desc[UR12][R130.64+0x200], R184 ;  /* 0x000200b882007986 */ /* 0x000fe8000c10190c */
[----:B------:R-:W-:Y:S04]  /*5040*/  STG.E desc[UR12][R130.64+0x280], R186 ;  /* 0x000280ba82007986 */ /* 0x000fe8000c10190c */
[----:B------:R-:W-:Y:S04]  /*5050*/  STG.E desc[UR12][R130.64+0x300], R216 ;  /* 0x000300d882007986 */ /* 0x000fe8000c10190c */
[----:B------:R-:W-:Y:S04]  /*5060*/  STG.E desc[UR12][R130.64+0x380], R218 ;  /* 0x000380da82007986 */ /* 0x000fe8000c10190c */
[----:B------:R-:W-:Y:S04]  /*5070*/  STG.E desc[UR12][R130.64], R168 ;  /* 0x000000a882007986 */ /* 0x000fe8000c10190c */
[----:B--2---:R-:W-:Y:S04]  /*5080*/  STG.E desc[UR12][R130.64+0x80], R252 ;  /* 0x000080fc82007986 */ /* 0x004fe8000c10190c */
[----:B------:R-:W-:Y:S04]  /*5090*/  STG.E desc[UR12][R132.64+0x100], R153 ;  /* 0x0001009984007986 */ /* 0x000fe8000c10190c */
[----:B------:R-:W-:Y:S04]  /*50a0*/  STG.E desc[UR12][R132.64+0x180], R155 ;  /* 0x0001809b84007986 */ /* 0x000fe8000c10190c */
        /* <DEDUP_REMOVED lines=30> */
[----:B------:R-:W1:Y:S04]  /*5290*/  LDS.128 R8, [R0+UR9+0x400] ;  /* 0x0004000900087984 */ /* 0x000e680008000c00 */
[----:B------:R-:W-:Y:S04]  /*52a0*/  STG.E desc[UR12][R140.64], R5 ;  /* 0x000000058c007986 */ /* 0x000fe8000c10190c */
[----:B------:R-:W-:Y:S04]  /*52b0*/  STG.E desc[UR12][R140.64+0x80], R7 ;  /* 0x000080078c007986 */ /* 0x000fe8000c10190c */
[----:B------:R-:W2:Y:S04]  /*52c0*/  LDS.128 R4, [R0+UR9+0x600] ;  /* 0x0006000900047984 */ /* 0x000ea80008000c00 */
        /* <DEDUP_REMOVED lines=22> */
[----:B------:R-:W3:Y:S04]  /*5430*/  LDS.128 R12, [R0+UR9+0x800] ;  /* 0x00080009000c7984 */ /* 0x000ee80008000c00 */
[----:B------:R-:W-:Y:S04]  /*5440*/  STG.E desc[UR12][R146.64], R40 ;  /* 0x0000002892007986 */ /* 0x000fe8000c10190c */
[----:B------:R-:W-:Y:S04]  /*5450*/  STG.E desc[UR12][R146.64+0x80], R42 ;  /* 0x0000802a92007986 */ /* 0x000fe8000c10190c */
[----:B------:R-:W-:Y:S04]  /*5460*/  STG.E desc[UR12][R146.64+0x100], R80 ;  /* 0x0001005092007986 */ /* 0x000fe8000c10190c */
[----:B------:R-:W-:Y:S04]  /*5470*/  STG.E desc[UR12][R146.64+0x180], R82 ;  /* 0x0001805292007986 */ /* 0x000fe8000c10190c */
[----:B------:R-:W-:Y:S04]  /*5480*/  STG.E desc[UR12][R146.64+0x200], R112 ;  /* 0x0002007092007986 */ /* 0x000fe8000c10190c */
[----:B------:R-:W-:Y:S04]  /*5490*/  STG.E desc[UR12][R146.64+0x280], R114 ;  /* 0x0002807292007986 */ /* 0x000fe8000c10190c */
[----:B0-----:R-:W-:Y:S04]  /*54a0*/  STG.E desc[UR12][R146.64+0x300], R120 ;  /* 0x0003007892007986 */ /* 0x001fe8000c10190c */
        /* <DEDUP_REMOVED lines=15> */
[----:B-1----:R-:W-:Y:S04]  /*55a0*/  STG.E desc[UR12][R150.64+0x300], R8 ;  /* 0x0003000896007986 */ /* 0x002fe8000c10190c */
[----:B------:R-:W-:Y:S04]  /*55b0*/  STG.E desc[UR12][R150.64+0x380], R10 ;  /* 0x0003800a96007986 */ /* 0x000fe8000c10190c */
[----:B------:R-:W0:Y:S04]  /*55c0*/  LDS.128 R40, [R0+UR9+0xa00] ;  /* 0x000a000900287984 */ /* 0x000e280008000c00 */
        /* <DEDUP_REMOVED lines=32> */
[----:B---3--:R-:W-:Y:S04]  /*57d0*/  STG.E desc[UR12][R206.64+0x300], R12 ;  /* 0x0003000cce007986 */ /* 0x008fe8000c10190c */
        /* <DEDUP_REMOVED lines=56> */
[----:B------:R-:W-:Y:S01]  /*5b60*/  STG.E desc[UR12][R248.64+0x380], R35 ;  /* 0x00038023f8007986 */ /* 0x000fe2000c10190c */
[----:B------:R-:W-:Y:S05]  /*5b70*/  EXIT ;  /* 0x000000000000794d */ /* 0x000fea0003800000 */
.L_x_0:
[----:B------:R-:W-:-:S00]  /*5b80*/  BRA `(.L_x_0) ;  /* 0xfffffffc00fc7947 */ /* 0x000fc0000383ffff */
[----:B------:R-:W-:-:S00]  /*5b90*/  NOP ;  /* 0x0000000000007918 */ /* 0x000fc00000000000 */
        /* <DEDUP_REMOVED lines=14> */
.L_x_1:


//--------------------- .nv.shared.gluon_mma      --------------------------
	.section	.nv.shared.gluon_mma,"aw",@nobits
	.sectionflags	@""
	.align	16
	.zero		1024


//--------------------- .nv.shared.reserved.0     --------------------------
	.section	.nv.shared.reserved.0,"aw",@nobits
	.weak		__nv_reservedSMEM_offset_0_alias
	.size		__nv_reservedSMEM_offset_0_alias, 0, 0
	.other		__nv_reservedSMEM_offset_0_alias,@"STO_CUDA_RESERVED_SHARED STV_DEFAULT"
__nv_reservedSMEM_offset_0_alias:
	.zero		0


//--------------------- .nv.constant0.gluon_mma   --------------------------
	.section	.nv.constant0.gluon_mma,"a",@progbits
	.sectionflags	@""
	.align	4
.nv.constant0.gluon_mma:
	.zero		568


//--------------------- SYMBOLS --------------------------

	.type		.nv.reservedSmem.offset0,@object
	.size		.nv.reservedSmem.offset0,0x4
